	.target	sm_100a

	.elftype	@"ET_EXEC"


//--------------------- .note.nv.tkinfo           --------------------------
	.section	.note.nv.tkinfo,"",@"SHT_NOTE"
	.sectionflags	@"SHF_NOTE_NV_TKINFO"
	.tkinfo
        /*0018*/ 	.word	0x00000002
        /*0030*/ 	.string	""
        /*0030*/ 	.string	"ptxas"
        /*0030*/ 	.string	"Cuda compilation tools, release 13.0, V13.0.88"
        /*0030*/ 	.string	"Build cuda_13.0.r13.0/compiler.36424714_0"
        /*0030*/ 	.string	"-arch sm_100a -m 64 "



//--------------------- .note.nv.cuinfo           --------------------------
	.section	.note.nv.cuinfo,"",@"SHT_NOTE"
	.sectionflags	@"SHF_NOTE_NV_CUINFO"
        /*0018*/ 	.short	0x0002
        /*001a*/ 	.short	0x0064
        /*001c*/ 	.short	0x0082
	.zero		2


//--------------------- .nv.info                  --------------------------
	.section	.nv.info,"",@"SHT_CUDA_INFO"
	.align	4


	//----- nvinfo : EIATTR_REGCOUNT
	.align		4
        /*0000*/ 	.byte	0x04, 0x2f
        /*0002*/ 	.short	(.L_19 - .L_18)
	.align		4
.L_18:
        /*0004*/ 	.word	index@(_ZN7cutlass13device_kernelINS_4conv6kernel13ConvUniversalINS1_16ConvProblemShapeILNS1_8OperatorE1ELi2EEENS1_10collective14CollectiveConvINS1_47MainloopSm100TmaUmmaWarpSpecializedImplicitGemmILS5_1ELi35ELi2ELi1ELi2EN4cute5tupleIJNSA_1CILi2EEENSC_ILi1EEESE_EEEEENSB_IJNSC_ILi128EEENSC_ILi64EEENSB_IJNSC_ILi32EEEEEEEEENS_6half_tESM_NSA_8TiledMMAINSA_8MMA_AtomIJNSA_26SM100_MMA_F16BF16_2x1SM_SSISM_SM_fLi128ELi64ELNSA_4UMMA5MajorE0ELSR_1ELNSQ_7ScaleInE0ELSS_0EEEEEENSA_6LayoutINSB_IJSE_SE_SE_EEENSB_IJNSC_ILi0EEESX_SX_EEEEENSB_IJNSA_10UnderscoreES10_S10_EEEEENS7_6detail27Sm100ImplicitGemmTileTraitsINSA_25SM100_TMA_2SM_LOAD_IM2COLENSA_14ComposedLayoutINSA_7SwizzleILi2ELi4ELi3EEENSA_18smem_ptr_flag_bitsILi16EEENSV_INSB_IJNSC_ILi8EEESJ_EEENSB_IJSJ_SE_EEEEEEEvEENS14_INSA_18SM100_TMA_2SM_LOADENS16_IS18_S1A_NSV_INSB_IJSJ_S1B_EEENSB_IJSE_SJ_EEEEEEEvEEEENS_8epilogue10collective18CollectiveEpilogueINS1O_23Sm100TmaWarpSpecializedILi3ELi2ELi16ELb1ELb0EEEJNSB_IJSI_SI_SK_EEENSB_IJNSV_ISI_SE_EENSV_INSB_IJNSC_ILi16EEESD_EEES1J_EEEEESM_NSB_IJNSB_IJlllEEESE_SX_EEESM_S20_NS1O_6fusion15FusionCallbacksIS1S_NS21_17LinearCombinationISM_fSM_fLNS_15FloatRoundStyleE2EEES1T_S1Y_JEEENSA_5SM1004TMEM4LOAD26SM100_TMEM_LOAD_32dp32b16xENSA_20SM90_TMA_LOAD_IM2COLENS16_INS17_ILi1ELi4ELi3EEES1A_NSV_INSB_IJS1B_S1V_EEENSB_IJS1V_SE_EEEEEEENSA_39AutoVectorizingCopyWithAssumedAlignmentILi128EEENSA_21SM90_TMA_STORE_IM2COLES2G_S2I_S2I_EEEvvEEEEvNT_6ParamsE)
        /*0008*/ 	.word	0x00000047


	//----- nvinfo : EIATTR_FRAME_SIZE
	.align		4
.L_19:
        /*000c*/ 	.byte	0x04, 0x11
        /*000e*/ 	.short	(.L_21 - .L_20)
	.align		4
.L_20:
        /*0010*/ 	.word	index@($__internal_2_$__cuda_sm10x_tcgen05_guardrail_trap_unallocated_columns_being_dealloced)
        /*0014*/ 	.word	0x00000008


	//----- nvinfo : EIATTR_FRAME_SIZE
	.align		4
.L_21:
        /*0018*/ 	.byte	0x04, 0x11
        /*001a*/ 	.short	(.L_23 - .L_22)
	.align		4
.L_22:
        /*001c*/ 	.word	index@($__internal_1_$__cuda_sm10x_tcgen05_guardrail_trap_phase_invalid_during_alloc)
        /*0020*/ 	.word	0x00000008


	//----- nvinfo : EIATTR_FRAME_SIZE
	.align		4
.L_23:
        /*0024*/ 	.byte	0x04, 0x11
        /*0026*/ 	.short	(.L_25 - .L_24)
	.align		4
.L_24:
        /*0028*/ 	.word	index@($__internal_0_$__cuda_sm10x_tcgen05_guardrail_trap_col_being_dealloced_not_returned_by_alloc)
        /*002c*/ 	.word	0x00000008


	//----- nvinfo : EIATTR_FRAME_SIZE
	.align		4
.L_25:
        /*0030*/ 	.byte	0x04, 0x11
        /*0032*/ 	.short	(.L_27 - .L_26)
	.align		4
.L_26:
        /*0034*/ 	.word	index@(_ZN7cutlass13device_kernelINS_4conv6kernel13ConvUniversalINS1_16ConvProblemShapeILNS1_8OperatorE1ELi2EEENS1_10collective14CollectiveConvINS1_47MainloopSm100TmaUmmaWarpSpecializedImplicitGemmILS5_1ELi35ELi2ELi1ELi2EN4cute5tupleIJNSA_1CILi2EEENSC_ILi1EEESE_EEEEENSB_IJNSC_ILi128EEENSC_ILi64EEENSB_IJNSC_ILi32EEEEEEEEENS_6half_tESM_NSA_8TiledMMAINSA_8MMA_AtomIJNSA_26SM100_MMA_F16BF16_2x1SM_SSISM_SM_fLi128ELi64ELNSA_4UMMA5MajorE0ELSR_1ELNSQ_7ScaleInE0ELSS_0EEEEEENSA_6LayoutINSB_IJSE_SE_SE_EEENSB_IJNSC_ILi0EEESX_SX_EEEEENSB_IJNSA_10UnderscoreES10_S10_EEEEENS7_6detail27Sm100ImplicitGemmTileTraitsINSA_25SM100_TMA_2SM_LOAD_IM2COLENSA_14ComposedLayoutINSA_7SwizzleILi2ELi4ELi3EEENSA_18smem_ptr_flag_bitsILi16EEENSV_INSB_IJNSC_ILi8EEESJ_EEENSB_IJSJ_SE_EEEEEEEvEENS14_INSA_18SM100_TMA_2SM_LOADENS16_IS18_S1A_NSV_INSB_IJSJ_S1B_EEENSB_IJSE_SJ_EEEEEEEvEEEENS_8epilogue10collective18CollectiveEpilogueINS1O_23Sm100TmaWarpSpecializedILi3ELi2ELi16ELb1ELb0EEEJNSB_IJSI_SI_SK_EEENSB_IJNSV_ISI_SE_EENSV_INSB_IJNSC_ILi16EEESD_EEES1J_EEEEESM_NSB_IJNSB_IJlllEEESE_SX_EEESM_S20_NS1O_6fusion15FusionCallbacksIS1S_NS21_17LinearCombinationISM_fSM_fLNS_15FloatRoundStyleE2EEES1T_S1Y_JEEENSA_5SM1004TMEM4LOAD26SM100_TMEM_LOAD_32dp32b16xENSA_20SM90_TMA_LOAD_IM2COLENS16_INS17_ILi1ELi4ELi3EEES1A_NSV_INSB_IJS1B_S1V_EEENSB_IJS1V_SE_EEEEEEENSA_39AutoVectorizingCopyWithAssumedAlignmentILi128EEENSA_21SM90_TMA_STORE_IM2COLES2G_S2I_S2I_EEEvvEEEEvNT_6ParamsE)
        /*0038*/ 	.word	0x00000008


	//----- nvinfo : EIATTR_MIN_STACK_SIZE
	.align		4
.L_27:
        /*003c*/ 	.byte	0x04, 0x12
        /*003e*/ 	.short	(.L_29 - .L_28)
	.align		4
.L_28:
        /*0040*/ 	.word	index@(_ZN7cutlass13device_kernelINS_4conv6kernel13ConvUniversalINS1_16ConvProblemShapeILNS1_8OperatorE1ELi2EEENS1_10collective14CollectiveConvINS1_47MainloopSm100TmaUmmaWarpSpecializedImplicitGemmILS5_1ELi35ELi2ELi1ELi2EN4cute5tupleIJNSA_1CILi2EEENSC_ILi1EEESE_EEEEENSB_IJNSC_ILi128EEENSC_ILi64EEENSB_IJNSC_ILi32EEEEEEEEENS_6half_tESM_NSA_8TiledMMAINSA_8MMA_AtomIJNSA_26SM100_MMA_F16BF16_2x1SM_SSISM_SM_fLi128ELi64ELNSA_4UMMA5MajorE0ELSR_1ELNSQ_7ScaleInE0ELSS_0EEEEEENSA_6LayoutINSB_IJSE_SE_SE_EEENSB_IJNSC_ILi0EEESX_SX_EEEEENSB_IJNSA_10UnderscoreES10_S10_EEEEENS7_6detail27Sm100ImplicitGemmTileTraitsINSA_25SM100_TMA_2SM_LOAD_IM2COLENSA_14ComposedLayoutINSA_7SwizzleILi2ELi4ELi3EEENSA_18smem_ptr_flag_bitsILi16EEENSV_INSB_IJNSC_ILi8EEESJ_EEENSB_IJSJ_SE_EEEEEEEvEENS14_INSA_18SM100_TMA_2SM_LOADENS16_IS18_S1A_NSV_INSB_IJSJ_S1B_EEENSB_IJSE_SJ_EEEEEEEvEEEENS_8epilogue10collective18CollectiveEpilogueINS1O_23Sm100TmaWarpSpecializedILi3ELi2ELi16ELb1ELb0EEEJNSB_IJSI_SI_SK_EEENSB_IJNSV_ISI_SE_EENSV_INSB_IJNSC_ILi16EEESD_EEES1J_EEEEESM_NSB_IJNSB_IJlllEEESE_SX_EEESM_S20_NS1O_6fusion15FusionCallbacksIS1S_NS21_17LinearCombinationISM_fSM_fLNS_15FloatRoundStyleE2EEES1T_S1Y_JEEENSA_5SM1004TMEM4LOAD26SM100_TMEM_LOAD_32dp32b16xENSA_20SM90_TMA_LOAD_IM2COLENS16_INS17_ILi1ELi4ELi3EEES1A_NSV_INSB_IJS1B_S1V_EEENSB_IJS1V_SE_EEEEEEENSA_39AutoVectorizingCopyWithAssumedAlignmentILi128EEENSA_21SM90_TMA_STORE_IM2COLES2G_S2I_S2I_EEEvvEEEEvNT_6ParamsE)
        /*0044*/ 	.word	0x00000008
.L_29:


//--------------------- .nv.compat                --------------------------
	.section	.nv.compat,"",@"SHT_CUDA_COMPAT_INFO"
	.align	4
        /*0000*/ 	.byte	0x02, 0x09, 0x01, 0x00, 0x02, 0x02, 0x02, 0x00, 0x02, 0x05, 0x05, 0x00, 0x03, 0x07, 0x01, 0x01
        /*0010*/ 	.byte	0x02, 0x03, 0x01, 0x00, 0x02, 0x06, 0x01, 0x00, 0x04, 0x0b, 0x08, 0x00, 0x09, 0x00, 0x00, 0x00
        /*0020*/ 	.byte	0x00, 0x00, 0x00, 0x00


//--------------------- .nv.info._ZN7cutlass13device_kernelINS_4conv6kernel13ConvUniversalINS1_16ConvProblemShapeILNS1_8OperatorE1ELi2EEENS1_10collective14CollectiveConvINS1_47MainloopSm100TmaUmmaWarpSpecializedImplicitGemmILS5_1ELi35ELi2ELi1ELi2EN4cute5tupleIJNSA_1CILi2EEENSC_ILi1EEESE_EEEEENSB_IJNSC_ILi128EEENSC_ILi64EEENSB_IJNSC_ILi32EEEEEEEEENS_6half_tESM_NSA_8TiledMMAINSA_8MMA_AtomIJNSA_26SM100_MMA_F16BF16_2x1SM_SSISM_SM_fLi128ELi64ELNSA_4UMMA5MajorE0ELSR_1ELNSQ_7ScaleInE0ELSS_0EEEEEENSA_6LayoutINSB_IJSE_SE_SE_EEENSB_IJNSC_ILi0EEESX_SX_EEEEENSB_IJNSA_10UnderscoreES10_S10_EEEEENS7_6detail27Sm100ImplicitGemmTileTraitsINSA_25SM100_TMA_2SM_LOAD_IM2COLENSA_14ComposedLayoutINSA_7SwizzleILi2ELi4ELi3EEENSA_18smem_ptr_flag_bitsILi16EEENSV_INSB_IJNSC_ILi8EEESJ_EEENSB_IJSJ_SE_EEEEEEEvEENS14_INSA_18SM100_TMA_2SM_LOADENS16_IS18_S1A_NSV_INSB_IJSJ_S1B_EEENSB_IJSE_SJ_EEEEEEEvEEEENS_8epilogue10collective18CollectiveEpilogueINS1O_23Sm100TmaWarpSpecializedILi3ELi2ELi16ELb1ELb0EEEJNSB_IJSI_SI_SK_EEENSB_IJNSV_ISI_SE_EENSV_INSB_IJNSC_ILi16EEESD_EEES1J_EEEEESM_NSB_IJNSB_IJlllEEESE_SX_EEESM_S20_NS1O_6fusion15FusionCallbacksIS1S_NS21_17LinearCombinationISM_fSM_fLNS_15FloatRoundStyleE2EEES1T_S1Y_JEEENSA_5SM1004TMEM4LOAD26SM100_TMEM_LOAD_32dp32b16xENSA_20SM90_TMA_LOAD_IM2COLENS16_INS17_ILi1ELi4ELi3EEES1A_NSV_INSB_IJS1B_S1V_EEENSB_IJS1V_SE_EEEEEEENSA_39AutoVectorizingCopyWithAssumedAlignmentILi128EEENSA_21SM90_TMA_STORE_IM2COLES2G_S2I_S2I_EEEvvEEEEvNT_6ParamsE --------------------------
	.section	.nv.info._ZN7cutlass13device_kernelINS_4conv6kernel13ConvUniversalINS1_16ConvProblemShapeILNS1_8OperatorE1ELi2EEENS1_10collective14CollectiveConvINS1_47MainloopSm100TmaUmmaWarpSpecializedImplicitGemmILS5_1ELi35ELi2ELi1ELi2EN4cute5tupleIJNSA_1CILi2EEENSC_ILi1EEESE_EEEEENSB_IJNSC_ILi128EEENSC_ILi64EEENSB_IJNSC_ILi32EEEEEEEEENS_6half_tESM_NSA_8TiledMMAINSA_8MMA_AtomIJNSA_26SM100_MMA_F16BF16_2x1SM_SSISM_SM_fLi128ELi64ELNSA_4UMMA5MajorE0ELSR_1ELNSQ_7ScaleInE0ELSS_0EEEEEENSA_6LayoutINSB_IJSE_SE_SE_EEENSB_IJNSC_ILi0EEESX_SX_EEEEENSB_IJNSA_10UnderscoreES10_S10_EEEEENS7_6detail27Sm100ImplicitGemmTileTraitsINSA_25SM100_TMA_2SM_LOAD_IM2COLENSA_14ComposedLayoutINSA_7SwizzleILi2ELi4ELi3EEENSA_18smem_ptr_flag_bitsILi16EEENSV_INSB_IJNSC_ILi8EEESJ_EEENSB_IJSJ_SE_EEEEEEEvEENS14_INSA_18SM100_TMA_2SM_LOADENS16_IS18_S1A_NSV_INSB_IJSJ_S1B_EEENSB_IJSE_SJ_EEEEEEEvEEEENS_8epilogue10collective18CollectiveEpilogueINS1O_23Sm100TmaWarpSpecializedILi3ELi2ELi16ELb1ELb0EEEJNSB_IJSI_SI_SK_EEENSB_IJNSV_ISI_SE_EENSV_INSB_IJNSC_ILi16EEESD_EEES1J_EEEEESM_NSB_IJNSB_IJlllEEESE_SX_EEESM_S20_NS1O_6fusion15FusionCallbacksIS1S_NS21_17LinearCombinationISM_fSM_fLNS_15FloatRoundStyleE2EEES1T_S1Y_JEEENSA_5SM1004TMEM4LOAD26SM100_TMEM_LOAD_32dp32b16xENSA_20SM90_TMA_LOAD_IM2COLENS16_INS17_ILi1ELi4ELi3EEES1A_NSV_INSB_IJS1B_S1V_EEENSB_IJS1V_SE_EEEEEEENSA_39AutoVectorizingCopyWithAssumedAlignmentILi128EEENSA_21SM90_TMA_STORE_IM2COLES2G_S2I_S2I_EEEvvEEEEvNT_6ParamsE,"",@"SHT_CUDA_INFO"
	.sectionflags	@""
	.align	4


	//----- nvinfo : EIATTR_CUDA_API_VERSION
	.align		4
        /*0000*/ 	.byte	0x04, 0x37
        /*0002*/ 	.short	(.L_31 - .L_30)
.L_30:
        /*0004*/ 	.word	0x00000082


	//----- nvinfo : EIATTR_KPARAM_INFO
	.align		4
.L_31:
        /*0008*/ 	.byte	0x04, 0x17
        /*000a*/ 	.short	(.L_33 - .L_32)
.L_32:
        /*000c*/ 	.word	0x00000000
        /*0010*/ 	.short	0x0000
        /*0012*/ 	.short	0x0000
        /*0014*/ 	.byte	0x00, 0xf0, 0x01, 0x20


	//----- nvinfo : EIATTR_AT_ENTRY_FRAGMENTS
	.align		4
.L_33:
        /*0018*/ 	.byte	0x04, 0x4f
        /*001a*/ 	.short	(.L_35 - .L_34)


	//   ....[0]....
.L_34:
        /*001c*/ 	.word	0x00000007


	//----- nvinfo : EIATTR_RESERVED_SMEM_USED
	.align		4
.L_35:
        /*0020*/ 	.byte	0x01, 0x41
	.zero		2


	//----- nvinfo : EIATTR_SPARSE_MMA_MASK
	.align		4
        /*0024*/ 	.byte	0x03, 0x50
        /*0026*/ 	.short	0x0000


	//----- nvinfo : EIATTR_TCGEN05_2CTA_USED
	.align		4
        /*0028*/ 	.byte	0x01, 0x52
	.zero		2


	//----- nvinfo : EIATTR_MAXREG_COUNT
	.align		4
        /*002c*/ 	.byte	0x03, 0x1b
        /*002e*/ 	.short	0x00ff


	//----- nvinfo : EIATTR_NUM_BARRIERS
	.align		4
        /*0030*/ 	.byte	0x02, 0x4c
        /*0032*/ 	.byte	0x07
	.zero		1


	//----- nvinfo : EIATTR_EXTERNS
	.align		4
        /*0034*/ 	.byte	0x04, 0x0f
        /*0036*/ 	.short	(.L_37 - .L_36)


	//   ....[0]....
	.align		4
.L_36:
        /*0038*/ 	.word	index@(__assertfail)


	//----- nvinfo : EIATTR_MERCURY_ISA_VERSION
	.align		4
.L_37:
        /*003c*/ 	.byte	0x03, 0x5f
        /*003e*/ 	.short	0x0101


	//----- nvinfo : EIATTR_INT_WARP_WIDE_INSTR_OFFSETS
	.align		4
        /*0040*/ 	.byte	0x04, 0x31
        /*0042*/ 	.short	(.L_39 - .L_38)


	//   ....[0]....
.L_38:
        /*0044*/ 	.word	0x00001040


	//   ....[1]....
        /*0048*/ 	.word	0x000010f0


	//   ....[2]....
        /*004c*/ 	.word	0x000057f0


	//   ....[3]....
        /*0050*/ 	.word	0x00005810


	//   ....[4]....
        /*0054*/ 	.word	0x00005840


	//   ....[5]....
        /*0058*/ 	.word	0x000064a0


	//   ....[6]....
        /*005c*/ 	.word	0x00006600


	//   ....[7]....
        /*0060*/ 	.word	0x000066a0


	//   ....[8]....
        /*0064*/ 	.word	0x000067d0


	//   ....[9]....
        /*0068*/ 	.word	0x00006910


	//   ....[10]....
        /*006c*/ 	.word	0x00006990


	//----- nvinfo : EIATTR_COOP_GROUP_MASK_REGIDS
	.align		4
.L_39:
        /*0070*/ 	.byte	0x04, 0x29
        /*0072*/ 	.short	(.L_41 - .L_40)


	//   ....[0]....
.L_40:
        /*0074*/ 	.word	0xffffffff


	//   ....[1]....
        /*0078*/ 	.word	0xffffffff


	//   ....[2]....
        /*007c*/ 	.word	0xffffffff


	//   ....[3]....
        /*0080*/ 	.word	0xffffffff


	//   ....[4]....
        /*0084*/ 	.word	0xffffffff


	//   ....[5]....
        /*0088*/ 	.word	0xffffffff


	//   ....[6]....
        /*008c*/ 	.word	0xffffffff


	//   ....[7]....
        /*0090*/ 	.word	0xffffffff


	//   ....[8]....
        /*0094*/ 	.word	0xffffffff


	//   ....[9]....
        /*0098*/ 	.word	0xffffffff


	//   ....[10]....
        /*009c*/ 	.word	0xffffffff


	//   ....[11]....
        /*00a0*/ 	.word	0xffffffff


	//   ....[12]....
        /*00a4*/ 	.word	0xffffffff


	//----- nvinfo : EIATTR_COOP_GROUP_INSTR_OFFSETS
	.align		4
.L_41:
        /*00a8*/ 	.byte	0x04, 0x28
        /*00aa*/ 	.short	(.L_43 - .L_42)


	//   ....[0]....
.L_42:
        /*00ac*/ 	.word	0x000000d0


	//   ....[1]....
        /*00b0*/ 	.word	0x00000540


	//   ....[2]....
        /*00b4*/ 	.word	0x00000af0


	//   ....[3]....
        /*00b8*/ 	.word	0x00000c70


	//   ....[4]....
        /*00bc*/ 	.word	0x00000d70


	//   ....[5]....
        /*00c0*/ 	.word	0x00000ec0


	//   ....[6]....
        /*00c4*/ 	.word	0x00001160


	//   ....[7]....
        /*00c8*/ 	.word	0x00002820


	//   ....[8]....
        /*00cc*/ 	.word	0x000047d0


	//   ....[9]....
        /*00d0*/ 	.word	0x00004ca0


	//   ....[10]....
        /*00d4*/ 	.word	0x00004cd0


	//   ....[11]....
        /*00d8*/ 	.word	0x00005700


	//   ....[12]....
        /*00dc*/ 	.word	0x00005910


	//----- nvinfo : EIATTR_VRC_CTA_INIT_COUNT
	.align		4
.L_43:
        /*00e0*/ 	.byte	0x02, 0x4a
        /*00e2*/ 	.byte	0x80
	.zero		1


	//----- nvinfo : EIATTR_SYSCALL_OFFSETS
	.align		4
        /*00e4*/ 	.byte	0x04, 0x46
        /*00e6*/ 	.short	(.L_45 - .L_44)


	//   ....[0]....
.L_44:
        /*00e8*/ 	.word	0x00007610


	//   ....[1]....
        /*00ec*/ 	.word	0x00007700


	//   ....[2]....
        /*00f0*/ 	.word	0x00008050


	//   ....[3]....
        /*00f4*/ 	.word	0x00008a10


	//----- nvinfo : EIATTR_MBARRIER_INSTR_OFFSETS
	.align		4
.L_45:
        /*00f8*/ 	.byte	0x04, 0x39
        /*00fa*/ 	.short	(.L_47 - .L_46)


	//   ....[0]....
.L_46:
        /*00fc*/ 	.word	0x00000670
        /*0100*/ 	.word	0x000000ff
        /*0104*/ 	.word	0x00000000
        /*0108*/ 	.short	0x0100
        /*010a*/ 	.byte	0x04
	.zero		1


	//   ....[1]....
        /*010c*/ 	.word	0x00000680
        /*0110*/ 	.word	0x000000ff
        /*0114*/ 	.word	0x00000118
        /*0118*/ 	.short	0x0100
        /*011a*/ 	.byte	0x04
	.zero		1


	//   ....[2]....
        /*011c*/ 	.word	0x00000690
        /*0120*/ 	.word	0x000000ff
        /*0124*/ 	.word	0x00000008
        /*0128*/ 	.short	0x0100
        /*012a*/ 	.byte	0x04
	.zero		1


	//   ....[3]....
        /*012c*/ 	.word	0x000006a0
        /*0130*/ 	.word	0x000000ff
        /*0134*/ 	.word	0x00000120
        /*0138*/ 	.short	0x0100
        /*013a*/ 	.byte	0x04
	.zero		1


	//   ....[4]....
        /*013c*/ 	.word	0x000006b0
        /*0140*/ 	.word	0x000000ff
        /*0144*/ 	.word	0x00000010
        /*0148*/ 	.short	0x0100
        /*014a*/ 	.byte	0x04
	.zero		1


	//   ....[5]....
        /*014c*/ 	.word	0x000006c0
        /*0150*/ 	.word	0x000000ff
        /*0154*/ 	.word	0x00000128
        /*0158*/ 	.short	0x0100
        /*015a*/ 	.byte	0x04
	.zero		1


	//   ....[6]....
        /*015c*/ 	.word	0x000006d0
        /*0160*/ 	.word	0x000000ff
        /*0164*/ 	.word	0x00000018
        /*0168*/ 	.short	0x0100
        /*016a*/ 	.byte	0x04
	.zero		1


	//   ....[7]....
        /*016c*/ 	.word	0x000006e0
        /*0170*/ 	.word	0x000000ff
        /*0174*/ 	.word	0x00000130
        /*0178*/ 	.short	0x0100
        /*017a*/ 	.byte	0x04
	.zero		1


	//   ....[8]....
        /*017c*/ 	.word	0x000006f0
        /*0180*/ 	.word	0x000000ff
        /*0184*/ 	.word	0x00000020
        /*0188*/ 	.short	0x0100
        /*018a*/ 	.byte	0x04
	.zero		1


	//   ....[9]....
        /*018c*/ 	.word	0x00000700
        /*0190*/ 	.word	0x000000ff
        /*0194*/ 	.word	0x00000138
        /*0198*/ 	.short	0x0100
        /*019a*/ 	.byte	0x04
	.zero		1


	//   ....[10]....
        /*019c*/ 	.word	0x00000710
        /*01a0*/ 	.word	0x000000ff
        /*01a4*/ 	.word	0x00000028
        /*01a8*/ 	.short	0x0100
        /*01aa*/ 	.byte	0x04
	.zero		1


	//   ....[11]....
        /*01ac*/ 	.word	0x00000720
        /*01b0*/ 	.word	0x000000ff
        /*01b4*/ 	.word	0x00000140
        /*01b8*/ 	.short	0x0100
        /*01ba*/ 	.byte	0x04
	.zero		1


	//   ....[12]....
        /*01bc*/ 	.word	0x00000730
        /*01c0*/ 	.word	0x000000ff
        /*01c4*/ 	.word	0x00000030
        /*01c8*/ 	.short	0x0100
        /*01ca*/ 	.byte	0x04
	.zero		1


	//   ....[13]....
        /*01cc*/ 	.word	0x00000740
        /*01d0*/ 	.word	0x000000ff
        /*01d4*/ 	.word	0x00000148
        /*01d8*/ 	.short	0x0100
        /*01da*/ 	.byte	0x04
	.zero		1


	//   ....[14]....
        /*01dc*/ 	.word	0x00000750
        /*01e0*/ 	.word	0x000000ff
        /*01e4*/ 	.word	0x00000038
        /*01e8*/ 	.short	0x0100
        /*01ea*/ 	.byte	0x04
	.zero		1


	//   ....[15]....
        /*01ec*/ 	.word	0x00000760
        /*01f0*/ 	.word	0x000000ff
        /*01f4*/ 	.word	0x00000150
        /*01f8*/ 	.short	0x0100
        /*01fa*/ 	.byte	0x04
	.zero		1


	//   ....[16]....
        /*01fc*/ 	.word	0x00000770
        /*0200*/ 	.word	0x000000ff
        /*0204*/ 	.word	0x00000040
        /*0208*/ 	.short	0x0100
        /*020a*/ 	.byte	0x04
	.zero		1


	//   ....[17]....
        /*020c*/ 	.word	0x00000780
        /*0210*/ 	.word	0x000000ff
        /*0214*/ 	.word	0x00000158
        /*0218*/ 	.short	0x0100
        /*021a*/ 	.byte	0x04
	.zero		1


	//   ....[18]....
        /*021c*/ 	.word	0x00000790
        /*0220*/ 	.word	0x000000ff
        /*0224*/ 	.word	0x00000048
        /*0228*/ 	.short	0x0100
        /*022a*/ 	.byte	0x04
	.zero		1


	//   ....[19]....
        /*022c*/ 	.word	0x000007a0
        /*0230*/ 	.word	0x000000ff
        /*0234*/ 	.word	0x00000160
        /*0238*/ 	.short	0x0100
        /*023a*/ 	.byte	0x04
	.zero		1


	//   ....[20]....
        /*023c*/ 	.word	0x000007b0
        /*0240*/ 	.word	0x000000ff
        /*0244*/ 	.word	0x00000050
        /*0248*/ 	.short	0x0100
        /*024a*/ 	.byte	0x04
	.zero		1


	//   ....[21]....
        /*024c*/ 	.word	0x000007c0
        /*0250*/ 	.word	0x000000ff
        /*0254*/ 	.word	0x00000168
        /*0258*/ 	.short	0x0100
        /*025a*/ 	.byte	0x04
	.zero		1


	//   ....[22]....
        /*025c*/ 	.word	0x000007d0
        /*0260*/ 	.word	0x000000ff
        /*0264*/ 	.word	0x00000058
        /*0268*/ 	.short	0x0100
        /*026a*/ 	.byte	0x04
	.zero		1


	//   ....[23]....
        /*026c*/ 	.word	0x000007e0
        /*0270*/ 	.word	0x000000ff
        /*0274*/ 	.word	0x00000170
        /*0278*/ 	.short	0x0100
        /*027a*/ 	.byte	0x04
	.zero		1


	//   ....[24]....
        /*027c*/ 	.word	0x000007f0
        /*0280*/ 	.word	0x000000ff
        /*0284*/ 	.word	0x00000060
        /*0288*/ 	.short	0x0100
        /*028a*/ 	.byte	0x04
	.zero		1


	//   ....[25]....
        /*028c*/ 	.word	0x00000800
        /*0290*/ 	.word	0x000000ff
        /*0294*/ 	.word	0x00000178
        /*0298*/ 	.short	0x0100
        /*029a*/ 	.byte	0x04
	.zero		1


	//   ....[26]....
        /*029c*/ 	.word	0x00000810
        /*02a0*/ 	.word	0x000000ff
        /*02a4*/ 	.word	0x00000068
        /*02a8*/ 	.short	0x0100
        /*02aa*/ 	.byte	0x04
	.zero		1


	//   ....[27]....
        /*02ac*/ 	.word	0x00000820
        /*02b0*/ 	.word	0x000000ff
        /*02b4*/ 	.word	0x00000180
        /*02b8*/ 	.short	0x0100
        /*02ba*/ 	.byte	0x04
	.zero		1


	//   ....[28]....
        /*02bc*/ 	.word	0x00000830
        /*02c0*/ 	.word	0x000000ff
        /*02c4*/ 	.word	0x00000070
        /*02c8*/ 	.short	0x0100
        /*02ca*/ 	.byte	0x04
	.zero		1


	//   ....[29]....
        /*02cc*/ 	.word	0x00000840
        /*02d0*/ 	.word	0x000000ff
        /*02d4*/ 	.word	0x00000188
        /*02d8*/ 	.short	0x0100
        /*02da*/ 	.byte	0x04
	.zero		1


	//   ....[30]....
        /*02dc*/ 	.word	0x00000850
        /*02e0*/ 	.word	0x000000ff
        /*02e4*/ 	.word	0x00000078
        /*02e8*/ 	.short	0x0100
        /*02ea*/ 	.byte	0x04
	.zero		1


	//   ....[31]....
        /*02ec*/ 	.word	0x00000860
        /*02f0*/ 	.word	0x000000ff
        /*02f4*/ 	.word	0x00000190
        /*02f8*/ 	.short	0x0100
        /*02fa*/ 	.byte	0x04
	.zero		1


	//   ....[32]....
        /*02fc*/ 	.word	0x00000870
        /*0300*/ 	.word	0x000000ff
        /*0304*/ 	.word	0x00000080
        /*0308*/ 	.short	0x0100
        /*030a*/ 	.byte	0x04
	.zero		1


	//   ....[33]....
        /*030c*/ 	.word	0x00000880
        /*0310*/ 	.word	0x000000ff
        /*0314*/ 	.word	0x00000198
        /*0318*/ 	.short	0x0100
        /*031a*/ 	.byte	0x04
	.zero		1


	//   ....[34]....
        /*031c*/ 	.word	0x00000890
        /*0320*/ 	.word	0x000000ff
        /*0324*/ 	.word	0x00000088
        /*0328*/ 	.short	0x0100
        /*032a*/ 	.byte	0x04
	.zero		1


	//   ....[35]....
        /*032c*/ 	.word	0x000008a0
        /*0330*/ 	.word	0x000000ff
        /*0334*/ 	.word	0x000001a0
        /*0338*/ 	.short	0x0100
        /*033a*/ 	.byte	0x04
	.zero		1


	//   ....[36]....
        /*033c*/ 	.word	0x000008b0
        /*0340*/ 	.word	0x000000ff
        /*0344*/ 	.word	0x00000090
        /*0348*/ 	.short	0x0100
        /*034a*/ 	.byte	0x04
	.zero		1


	//   ....[37]....
        /*034c*/ 	.word	0x000008c0
        /*0350*/ 	.word	0x000000ff
        /*0354*/ 	.word	0x000001a8
        /*0358*/ 	.short	0x0100
        /*035a*/ 	.byte	0x04
	.zero		1


	//   ....[38]....
        /*035c*/ 	.word	0x000008d0
        /*0360*/ 	.word	0x000000ff
        /*0364*/ 	.word	0x00000098
        /*0368*/ 	.short	0x0100
        /*036a*/ 	.byte	0x04
	.zero		1


	//   ....[39]....
        /*036c*/ 	.word	0x000008e0
        /*0370*/ 	.word	0x000000ff
        /*0374*/ 	.word	0x000001b0
        /*0378*/ 	.short	0x0100
        /*037a*/ 	.byte	0x04
	.zero		1


	//   ....[40]....
        /*037c*/ 	.word	0x000008f0
        /*0380*/ 	.word	0x000000ff
        /*0384*/ 	.word	0x000000a0
        /*0388*/ 	.short	0x0100
        /*038a*/ 	.byte	0x04
	.zero		1


	//   ....[41]....
        /*038c*/ 	.word	0x00000900
        /*0390*/ 	.word	0x000000ff
        /*0394*/ 	.word	0x000001b8
        /*0398*/ 	.short	0x0100
        /*039a*/ 	.byte	0x04
	.zero		1


	//   ....[42]....
        /*039c*/ 	.word	0x00000910
        /*03a0*/ 	.word	0x000000ff
        /*03a4*/ 	.word	0x000000a8
        /*03a8*/ 	.short	0x0100
        /*03aa*/ 	.byte	0x04
	.zero		1


	//   ....[43]....
        /*03ac*/ 	.word	0x00000920
        /*03b0*/ 	.word	0x000000ff
        /*03b4*/ 	.word	0x000001c0
        /*03b8*/ 	.short	0x0100
        /*03ba*/ 	.byte	0x04
	.zero		1


	//   ....[44]....
        /*03bc*/ 	.word	0x00000930
        /*03c0*/ 	.word	0x000000ff
        /*03c4*/ 	.word	0x000000b0
        /*03c8*/ 	.short	0x0100
        /*03ca*/ 	.byte	0x04
	.zero		1


	//   ....[45]....
        /*03cc*/ 	.word	0x00000940
        /*03d0*/ 	.word	0x000000ff
        /*03d4*/ 	.word	0x000001c8
        /*03d8*/ 	.short	0x0100
        /*03da*/ 	.byte	0x04
	.zero		1


	//   ....[46]....
        /*03dc*/ 	.word	0x00000950
        /*03e0*/ 	.word	0x000000ff
        /*03e4*/ 	.word	0x000000b8
        /*03e8*/ 	.short	0x0100
        /*03ea*/ 	.byte	0x04
	.zero		1


	//   ....[47]....
        /*03ec*/ 	.word	0x00000960
        /*03f0*/ 	.word	0x000000ff
        /*03f4*/ 	.word	0x000001d0
        /*03f8*/ 	.short	0x0100
        /*03fa*/ 	.byte	0x04
	.zero		1


	//   ....[48]....
        /*03fc*/ 	.word	0x00000970
        /*0400*/ 	.word	0x000000ff
        /*0404*/ 	.word	0x000000c0
        /*0408*/ 	.short	0x0100
        /*040a*/ 	.byte	0x04
	.zero		1


	//   ....[49]....
        /*040c*/ 	.word	0x00000980
        /*0410*/ 	.word	0x000000ff
        /*0414*/ 	.word	0x000001d8
        /*0418*/ 	.short	0x0100
        /*041a*/ 	.byte	0x04
	.zero		1


	//   ....[50]....
        /*041c*/ 	.word	0x00000990
        /*0420*/ 	.word	0x000000ff
        /*0424*/ 	.word	0x000000c8
        /*0428*/ 	.short	0x0100
        /*042a*/ 	.byte	0x04
	.zero		1


	//   ....[51]....
        /*042c*/ 	.word	0x000009a0
        /*0430*/ 	.word	0x000000ff
        /*0434*/ 	.word	0x000001e0
        /*0438*/ 	.short	0x0100
        /*043a*/ 	.byte	0x04
	.zero		1


	//   ....[52]....
        /*043c*/ 	.word	0x000009b0
        /*0440*/ 	.word	0x000000ff
        /*0444*/ 	.word	0x000000d0
        /*0448*/ 	.short	0x0100
        /*044a*/ 	.byte	0x04
	.zero		1


	//   ....[53]....
        /*044c*/ 	.word	0x000009c0
        /*0450*/ 	.word	0x000000ff
        /*0454*/ 	.word	0x000001e8
        /*0458*/ 	.short	0x0100
        /*045a*/ 	.byte	0x04
	.zero		1


	//   ....[54]....
        /*045c*/ 	.word	0x000009d0
        /*0460*/ 	.word	0x000000ff
        /*0464*/ 	.word	0x000000d8
        /*0468*/ 	.short	0x0100
        /*046a*/ 	.byte	0x04
	.zero		1


	//   ....[55]....
        /*046c*/ 	.word	0x000009e0
        /*0470*/ 	.word	0x000000ff
        /*0474*/ 	.word	0x000001f0
        /*0478*/ 	.short	0x0100
        /*047a*/ 	.byte	0x04
	.zero		1


	//   ....[56]....
        /*047c*/ 	.word	0x000009f0
        /*0480*/ 	.word	0x000000ff
        /*0484*/ 	.word	0x000000e0
        /*0488*/ 	.short	0x0100
        /*048a*/ 	.byte	0x04
	.zero		1


	//   ....[57]....
        /*048c*/ 	.word	0x00000a00
        /*0490*/ 	.word	0x000000ff
        /*0494*/ 	.word	0x000001f8
        /*0498*/ 	.short	0x0100
        /*049a*/ 	.byte	0x04
	.zero		1


	//   ....[58]....
        /*049c*/ 	.word	0x00000a10
        /*04a0*/ 	.word	0x000000ff
        /*04a4*/ 	.word	0x000000e8
        /*04a8*/ 	.short	0x0100
        /*04aa*/ 	.byte	0x04
	.zero		1


	//   ....[59]....
        /*04ac*/ 	.word	0x00000a20
        /*04b0*/ 	.word	0x000000ff
        /*04b4*/ 	.word	0x00000200
        /*04b8*/ 	.short	0x0100
        /*04ba*/ 	.byte	0x04
	.zero		1


	//   ....[60]....
        /*04bc*/ 	.word	0x00000a30
        /*04c0*/ 	.word	0x000000ff
        /*04c4*/ 	.word	0x000000f0
        /*04c8*/ 	.short	0x0100
        /*04ca*/ 	.byte	0x04
	.zero		1


	//   ....[61]....
        /*04cc*/ 	.word	0x00000a40
        /*04d0*/ 	.word	0x000000ff
        /*04d4*/ 	.word	0x00000208
        /*04d8*/ 	.short	0x0100
        /*04da*/ 	.byte	0x04
	.zero		1


	//   ....[62]....
        /*04dc*/ 	.word	0x00000a50
        /*04e0*/ 	.word	0x000000ff
        /*04e4*/ 	.word	0x000000f8
        /*04e8*/ 	.short	0x0100
        /*04ea*/ 	.byte	0x04
	.zero		1


	//   ....[63]....
        /*04ec*/ 	.word	0x00000a60
        /*04f0*/ 	.word	0x000000ff
        /*04f4*/ 	.word	0x00000210
        /*04f8*/ 	.short	0x0100
        /*04fa*/ 	.byte	0x04
	.zero		1


	//   ....[64]....
        /*04fc*/ 	.word	0x00000a70
        /*0500*/ 	.word	0x000000ff
        /*0504*/ 	.word	0x00000100
        /*0508*/ 	.short	0x0100
        /*050a*/ 	.byte	0x04
	.zero		1


	//   ....[65]....
        /*050c*/ 	.word	0x00000a80
        /*0510*/ 	.word	0x000000ff
        /*0514*/ 	.word	0x00000218
        /*0518*/ 	.short	0x0100
        /*051a*/ 	.byte	0x04
	.zero		1


	//   ....[66]....
        /*051c*/ 	.word	0x00000a90
        /*0520*/ 	.word	0x000000ff
        /*0524*/ 	.word	0x00000108
        /*0528*/ 	.short	0x0100
        /*052a*/ 	.byte	0x04
	.zero		1


	//   ....[67]....
        /*052c*/ 	.word	0x00000aa0
        /*0530*/ 	.word	0x000000ff
        /*0534*/ 	.word	0x00000220
        /*0538*/ 	.short	0x0100
        /*053a*/ 	.byte	0x04
	.zero		1


	//   ....[68]....
        /*053c*/ 	.word	0x00000ab0
        /*0540*/ 	.word	0x000000ff
        /*0544*/ 	.word	0x00000110
        /*0548*/ 	.short	0x0100
        /*054a*/ 	.byte	0x04
	.zero		1


	//   ....[69]....
        /*054c*/ 	.word	0x00000ac0
        /*0550*/ 	.word	0x000000ff
        /*0554*/ 	.word	0x00000228
        /*0558*/ 	.short	0x0100
        /*055a*/ 	.byte	0x04
	.zero		1


	//   ....[70]....
        /*055c*/ 	.word	0x00000c00
        /*0560*/ 	.word	0x000000ff
        /*0564*/ 	.word	0x00000230
        /*0568*/ 	.short	0x0100
        /*056a*/ 	.byte	0x04
	.zero		1


	//   ....[71]....
        /*056c*/ 	.word	0x00000c10
        /*0570*/ 	.word	0x000000ff
        /*0574*/ 	.word	0x00000248
        /*0578*/ 	.short	0x0100
        /*057a*/ 	.byte	0x04
	.zero		1


	//   ....[72]....
        /*057c*/ 	.word	0x00000c20
        /*0580*/ 	.word	0x000000ff
        /*0584*/ 	.word	0x00000238
        /*0588*/ 	.short	0x0100
        /*058a*/ 	.byte	0x04
	.zero		1


	//   ....[73]....
        /*058c*/ 	.word	0x00000c30
        /*0590*/ 	.word	0x000000ff
        /*0594*/ 	.word	0x00000250
        /*0598*/ 	.short	0x0100
        /*059a*/ 	.byte	0x04
	.zero		1


	//   ....[74]....
        /*059c*/ 	.word	0x00000c40
        /*05a0*/ 	.word	0x000000ff
        /*05a4*/ 	.word	0x00000240
        /*05a8*/ 	.short	0x0100
        /*05aa*/ 	.byte	0x04
	.zero		1


	//   ....[75]....
        /*05ac*/ 	.word	0x00000c50
        /*05b0*/ 	.word	0x000000ff
        /*05b4*/ 	.word	0x00000258
        /*05b8*/ 	.short	0x0100
        /*05ba*/ 	.byte	0x04
	.zero		1


	//   ....[76]....
        /*05bc*/ 	.word	0x00000d40
        /*05c0*/ 	.word	0x000000ff
        /*05c4*/ 	.word	0x00000260
        /*05c8*/ 	.short	0x0100
        /*05ca*/ 	.byte	0x04
	.zero		1


	//   ....[77]....
        /*05cc*/ 	.word	0x00000d50
        /*05d0*/ 	.word	0x000000ff
        /*05d4*/ 	.word	0x00000268
        /*05d8*/ 	.short	0x0100
        /*05da*/ 	.byte	0x04
	.zero		1


	//   ....[78]....
        /*05dc*/ 	.word	0x00000e90
        /*05e0*/ 	.word	0x000000ff
        /*05e4*/ 	.word	0x00000270
        /*05e8*/ 	.short	0x0100
        /*05ea*/ 	.byte	0x06
	.zero		1


	//   ....[79]....
        /*05ec*/ 	.word	0x00000ea0
        /*05f0*/ 	.word	0x000000ff
        /*05f4*/ 	.word	0x00000278
        /*05f8*/ 	.short	0x0100
        /*05fa*/ 	.byte	0x06
	.zero		1


	//   ....[80]....
        /*05fc*/ 	.word	0x00000fe0
        /*0600*/ 	.word	0x000000ff
        /*0604*/ 	.word	0x00000280
        /*0608*/ 	.short	0x0100
        /*060a*/ 	.byte	0x04
	.zero		1


	//   ....[81]....
        /*060c*/ 	.word	0x00000ff0
        /*0610*/ 	.word	0x000000ff
        /*0614*/ 	.word	0x00000290
        /*0618*/ 	.short	0x0100
        /*061a*/ 	.byte	0x04
	.zero		1


	//   ....[82]....
        /*061c*/ 	.word	0x00001000
        /*0620*/ 	.word	0x000000ff
        /*0624*/ 	.word	0x00000288
        /*0628*/ 	.short	0x0100
        /*062a*/ 	.byte	0x04
	.zero		1


	//   ....[83]....
        /*062c*/ 	.word	0x00001010
        /*0630*/ 	.word	0x000000ff
        /*0634*/ 	.word	0x00000298
        /*0638*/ 	.short	0x0100
        /*063a*/ 	.byte	0x04
	.zero		1


	//   ....[84]....
        /*063c*/ 	.word	0x00001110
        /*0640*/ 	.word	0x000000ff
        /*0644*/ 	.word	0x000002a0
        /*0648*/ 	.short	0x0100
        /*064a*/ 	.byte	0x06
	.zero		1


	//   ....[85]....
        /*064c*/ 	.word	0x00001c50
        /*0650*/ 	.word	0x000000ff
        /*0654*/ 	.word	0x00000118
        /*0658*/ 	.short	0x010a
        /*065a*/ 	.byte	0x04
	.zero		1


	//   ....[86]....
        /*065c*/ 	.word	0x00001ed0
        /*0660*/ 	.word	0x000000ff
        /*0664*/ 	.word	0x00000118
        /*0668*/ 	.short	0x010a
        /*066a*/ 	.byte	0x11
	.zero		1


	//   ....[87]....
        /*066c*/ 	.word	0x00002080
        /*0670*/ 	.word	0x000000ff
        /*0674*/ 	.word	0x00000118
        /*0678*/ 	.short	0x010a
        /*067a*/ 	.byte	0x07
	.zero		1


	//   ....[88]....
        /*067c*/ 	.word	0x00002250
        /*0680*/ 	.word	0x000000ff
        /*0684*/ 	.word	0x00000268
        /*0688*/ 	.short	0x0101
        /*068a*/ 	.byte	0x19
	.zero		1


	//   ....[89]....
        /*068c*/ 	.word	0x00002280
        /*0690*/ 	.word	0x000000ff
        /*0694*/ 	.word	0x00000118
        /*0698*/ 	.short	0x010a
        /*069a*/ 	.byte	0x04
	.zero		1


	//   ....[90]....
        /*069c*/ 	.word	0x000024a0
        /*06a0*/ 	.word	0x000000ff
        /*06a4*/ 	.word	0x00000118
        /*06a8*/ 	.short	0x010a
        /*06aa*/ 	.byte	0x11
	.zero		1


	//   ....[91]....
        /*06ac*/ 	.word	0x00002650
        /*06b0*/ 	.word	0x000000ff
        /*06b4*/ 	.word	0x00000118
        /*06b8*/ 	.short	0x010a
        /*06ba*/ 	.byte	0x07
	.zero		1


	//   ....[92]....
        /*06bc*/ 	.word	0x00002830
        /*06c0*/ 	.word	0x000000ff
        /*06c4*/ 	.word	0x00000270
        /*06c8*/ 	.short	0x010a
        /*06ca*/ 	.byte	0x19
	.zero		1


	//   ....[93]....
        /*06cc*/ 	.word	0x000028f0
        /*06d0*/ 	.word	0x000000ff
        /*06d4*/ 	.word	0x00000000
        /*06d8*/ 	.short	0x0101
        /*06da*/ 	.byte	0x04
	.zero		1


	//   ....[94]....
        /*06dc*/ 	.word	0x00002ef0
        /*06e0*/ 	.word	0x000000ff
        /*06e4*/ 	.word	0x00000000
        /*06e8*/ 	.short	0x010a
        /*06ea*/ 	.byte	0x04
	.zero		1


	//   ....[95]....
        /*06ec*/ 	.word	0x00002f90
        /*06f0*/ 	.word	0x000000ff
        /*06f4*/ 	.word	0x00000000
        /*06f8*/ 	.short	0x010a
        /*06fa*/ 	.byte	0x05
	.zero		1


	//   ....[96]....
        /*06fc*/ 	.word	0x00003030
        /*0700*/ 	.word	0x000000ff
        /*0704*/ 	.word	0x00000000
        /*0708*/ 	.short	0x010a
        /*070a*/ 	.byte	0x05
	.zero		1


	//   ....[97]....
        /*070c*/ 	.word	0x000030d0
        /*0710*/ 	.word	0x000000ff
        /*0714*/ 	.word	0x00000000
        /*0718*/ 	.short	0x010a
        /*071a*/ 	.byte	0x05
	.zero		1


	//   ....[98]....
        /*071c*/ 	.word	0x00003170
        /*0720*/ 	.word	0x000000ff
        /*0724*/ 	.word	0x00000000
        /*0728*/ 	.short	0x010a
        /*072a*/ 	.byte	0x05
	.zero		1


	//   ....[99]....
        /*072c*/ 	.word	0x00003210
        /*0730*/ 	.word	0x000000ff
        /*0734*/ 	.word	0x00000000
        /*0738*/ 	.short	0x010a
        /*073a*/ 	.byte	0x05
	.zero		1


	//   ....[100]....
        /*073c*/ 	.word	0x000032b0
        /*0740*/ 	.word	0x000000ff
        /*0744*/ 	.word	0x00000000
        /*0748*/ 	.short	0x010a
        /*074a*/ 	.byte	0x05
	.zero		1


	//   ....[101]....
        /*074c*/ 	.word	0x00003350
        /*0750*/ 	.word	0x000000ff
        /*0754*/ 	.word	0x00000000
        /*0758*/ 	.short	0x010a
        /*075a*/ 	.byte	0x05
	.zero		1


	//   ....[102]....
        /*075c*/ 	.word	0x000033f0
        /*0760*/ 	.word	0x000000ff
        /*0764*/ 	.word	0x00000000
        /*0768*/ 	.short	0x010a
        /*076a*/ 	.byte	0x05
	.zero		1


	//   ....[103]....
        /*076c*/ 	.word	0x00003490
        /*0770*/ 	.word	0x000000ff
        /*0774*/ 	.word	0x00000000
        /*0778*/ 	.short	0x010a
        /*077a*/ 	.byte	0x05
	.zero		1


	//   ....[104]....
        /*077c*/ 	.word	0x00003530
        /*0780*/ 	.word	0x000000ff
        /*0784*/ 	.word	0x00000000
        /*0788*/ 	.short	0x010a
        /*078a*/ 	.byte	0x05
	.zero		1


	//   ....[105]....
        /*078c*/ 	.word	0x000035d0
        /*0790*/ 	.word	0x000000ff
        /*0794*/ 	.word	0x00000000
        /*0798*/ 	.short	0x010a
        /*079a*/ 	.byte	0x05
	.zero		1


	//   ....[106]....
        /*079c*/ 	.word	0x00003670
        /*07a0*/ 	.word	0x000000ff
        /*07a4*/ 	.word	0x00000000
        /*07a8*/ 	.short	0x010a
        /*07aa*/ 	.byte	0x05
	.zero		1


	//   ....[107]....
        /*07ac*/ 	.word	0x00003710
        /*07b0*/ 	.word	0x000000ff
        /*07b4*/ 	.word	0x00000000
        /*07b8*/ 	.short	0x010a
        /*07ba*/ 	.byte	0x05
	.zero		1


	//   ....[108]....
        /*07bc*/ 	.word	0x000037b0
        /*07c0*/ 	.word	0x000000ff
        /*07c4*/ 	.word	0x00000000
        /*07c8*/ 	.short	0x010a
        /*07ca*/ 	.byte	0x05
	.zero		1


	//   ....[109]....
        /*07cc*/ 	.word	0x00003850
        /*07d0*/ 	.word	0x000000ff
        /*07d4*/ 	.word	0x00000000
        /*07d8*/ 	.short	0x010a
        /*07da*/ 	.byte	0x05
	.zero		1


	//   ....[110]....
        /*07dc*/ 	.word	0x000038f0
        /*07e0*/ 	.word	0x000000ff
        /*07e4*/ 	.word	0x00000000
        /*07e8*/ 	.short	0x010a
        /*07ea*/ 	.byte	0x05
	.zero		1


	//   ....[111]....
        /*07ec*/ 	.word	0x00003990
        /*07f0*/ 	.word	0x000000ff
        /*07f4*/ 	.word	0x00000000
        /*07f8*/ 	.short	0x010a
        /*07fa*/ 	.byte	0x05
	.zero		1


	//   ....[112]....
        /*07fc*/ 	.word	0x00003a30
        /*0800*/ 	.word	0x000000ff
        /*0804*/ 	.word	0x00000000
        /*0808*/ 	.short	0x010a
        /*080a*/ 	.byte	0x05
	.zero		1


	//   ....[113]....
        /*080c*/ 	.word	0x00003ad0
        /*0810*/ 	.word	0x000000ff
        /*0814*/ 	.word	0x00000000
        /*0818*/ 	.short	0x010a
        /*081a*/ 	.byte	0x05
	.zero		1


	//   ....[114]....
        /*081c*/ 	.word	0x00003b70
        /*0820*/ 	.word	0x000000ff
        /*0824*/ 	.word	0x00000000
        /*0828*/ 	.short	0x010a
        /*082a*/ 	.byte	0x05
	.zero		1


	//   ....[115]....
        /*082c*/ 	.word	0x00003c10
        /*0830*/ 	.word	0x000000ff
        /*0834*/ 	.word	0x00000000
        /*0838*/ 	.short	0x010a
        /*083a*/ 	.byte	0x05
	.zero		1


	//   ....[116]....
        /*083c*/ 	.word	0x00003cb0
        /*0840*/ 	.word	0x000000ff
        /*0844*/ 	.word	0x00000000
        /*0848*/ 	.short	0x010a
        /*084a*/ 	.byte	0x05
	.zero		1


	//   ....[117]....
        /*084c*/ 	.word	0x00003d50
        /*0850*/ 	.word	0x000000ff
        /*0854*/ 	.word	0x00000000
        /*0858*/ 	.short	0x010a
        /*085a*/ 	.byte	0x05
	.zero		1


	//   ....[118]....
        /*085c*/ 	.word	0x00003df0
        /*0860*/ 	.word	0x000000ff
        /*0864*/ 	.word	0x00000000
        /*0868*/ 	.short	0x010a
        /*086a*/ 	.byte	0x05
	.zero		1


	//   ....[119]....
        /*086c*/ 	.word	0x00003e90
        /*0870*/ 	.word	0x000000ff
        /*0874*/ 	.word	0x00000000
        /*0878*/ 	.short	0x010a
        /*087a*/ 	.byte	0x05
	.zero		1


	//   ....[120]....
        /*087c*/ 	.word	0x00003f30
        /*0880*/ 	.word	0x000000ff
        /*0884*/ 	.word	0x00000000
        /*0888*/ 	.short	0x010a
        /*088a*/ 	.byte	0x05
	.zero		1


	//   ....[121]....
        /*088c*/ 	.word	0x00003fd0
        /*0890*/ 	.word	0x000000ff
        /*0894*/ 	.word	0x00000000
        /*0898*/ 	.short	0x010a
        /*089a*/ 	.byte	0x05
	.zero		1


	//   ....[122]....
        /*089c*/ 	.word	0x00004070
        /*08a0*/ 	.word	0x000000ff
        /*08a4*/ 	.word	0x00000000
        /*08a8*/ 	.short	0x010a
        /*08aa*/ 	.byte	0x05
	.zero		1


	//   ....[123]....
        /*08ac*/ 	.word	0x00004110
        /*08b0*/ 	.word	0x000000ff
        /*08b4*/ 	.word	0x00000000
        /*08b8*/ 	.short	0x010a
        /*08ba*/ 	.byte	0x05
	.zero		1


	//   ....[124]....
        /*08bc*/ 	.word	0x000041b0
        /*08c0*/ 	.word	0x000000ff
        /*08c4*/ 	.word	0x00000000
        /*08c8*/ 	.short	0x010a
        /*08ca*/ 	.byte	0x05
	.zero		1


	//   ....[125]....
        /*08cc*/ 	.word	0x00004250
        /*08d0*/ 	.word	0x000000ff
        /*08d4*/ 	.word	0x00000000
        /*08d8*/ 	.short	0x010a
        /*08da*/ 	.byte	0x05
	.zero		1


	//   ....[126]....
        /*08dc*/ 	.word	0x000042f0
        /*08e0*/ 	.word	0x000000ff
        /*08e4*/ 	.word	0x00000000
        /*08e8*/ 	.short	0x010a
        /*08ea*/ 	.byte	0x05
	.zero		1


	//   ....[127]....
        /*08ec*/ 	.word	0x00004390
        /*08f0*/ 	.word	0x000000ff
        /*08f4*/ 	.word	0x00000000
        /*08f8*/ 	.short	0x010a
        /*08fa*/ 	.byte	0x05
	.zero		1


	//   ....[128]....
        /*08fc*/ 	.word	0x00004440
        /*0900*/ 	.word	0x00000000
        /*0904*/ 	.word	0x00000000
        /*0908*/ 	.short	0x010a
        /*090a*/ 	.byte	0xff
	.zero		1


	//   ....[129]....
        /*090c*/ 	.word	0x00004590
        /*0910*/ 	.word	0x000000ff
        /*0914*/ 	.word	0x00000278
        /*0918*/ 	.short	0x010a
        /*091a*/ 	.byte	0x04
	.zero		1


	//   ....[130]....
        /*091c*/ 	.word	0x00004630
        /*0920*/ 	.word	0x000000ff
        /*0924*/ 	.word	0x00000270
        /*0928*/ 	.short	0x010a
        /*092a*/ 	.byte	0x04
	.zero		1


	//   ....[131]....
        /*092c*/ 	.word	0x000046d0
        /*0930*/ 	.word	0x000000ff
        /*0934*/ 	.word	0x00000000
        /*0938*/ 	.short	0x0101
        /*093a*/ 	.byte	0x05
	.zero		1


	//   ....[132]....
        /*093c*/ 	.word	0x00004710
        /*0940*/ 	.word	0x000000ff
        /*0944*/ 	.word	0x00000278
        /*0948*/ 	.short	0x0106
        /*094a*/ 	.byte	0x04
	.zero		1


	//   ....[133]....
        /*094c*/ 	.word	0x00004750
        /*0950*/ 	.word	0x00000000
        /*0954*/ 	.word	0x00000278
        /*0958*/ 	.short	0x010a
        /*095a*/ 	.byte	0xff
	.zero		1


	//   ....[134]....
        /*095c*/ 	.word	0x000049a0
        /*0960*/ 	.word	0x000000ff
        /*0964*/ 	.word	0x00000008
        /*0968*/ 	.short	0x010a
        /*096a*/ 	.byte	0x05
	.zero		1


	//   ....[135]....
        /*096c*/ 	.word	0x000049c0
        /*0970*/ 	.word	0x000000ff
        /*0974*/ 	.word	0x00000008
        /*0978*/ 	.short	0x010a
        /*097a*/ 	.byte	0x05
	.zero		1


	//   ....[136]....
        /*097c*/ 	.word	0x00004b50
        /*0980*/ 	.word	0x000000ff
        /*0984*/ 	.word	0x00000008
        /*0988*/ 	.short	0x010a
        /*098a*/ 	.byte	0x05
	.zero		1


	//   ....[137]....
        /*098c*/ 	.word	0x00004b70
        /*0990*/ 	.word	0x000000ff
        /*0994*/ 	.word	0x00000008
        /*0998*/ 	.short	0x010a
        /*099a*/ 	.byte	0x05
	.zero		1


	//   ....[138]....
        /*099c*/ 	.word	0x00004c30
        /*09a0*/ 	.word	0x000000ff
        /*09a4*/ 	.word	0x00000000
        /*09a8*/ 	.short	0x0101
        /*09aa*/ 	.byte	0x04
	.zero		1


	//   ....[139]....
        /*09ac*/ 	.word	0x00004f70
        /*09b0*/ 	.word	0x000000ff
        /*09b4*/ 	.word	0x00000270
        /*09b8*/ 	.short	0x010a
        /*09ba*/ 	.byte	0x11
	.zero		1


	//   ....[140]....
        /*09bc*/ 	.word	0x00005010
        /*09c0*/ 	.word	0x000000ff
        /*09c4*/ 	.word	0x00000000
        /*09c8*/ 	.short	0x0101
        /*09ca*/ 	.byte	0x17
	.zero		1


	//   ....[141]....
        /*09cc*/ 	.word	0x00005050
        /*09d0*/ 	.word	0x000000ff
        /*09d4*/ 	.word	0x00000290
        /*09d8*/ 	.short	0x010a
        /*09da*/ 	.byte	0x16
	.zero		1


	//   ....[142]....
        /*09dc*/ 	.word	0x00005100
        /*09e0*/ 	.word	0x000000ff
        /*09e4*/ 	.word	0x00000000
        /*09e8*/ 	.short	0x010a
        /*09ea*/ 	.byte	0x04
	.zero		1


	//   ....[143]....
        /*09ec*/ 	.word	0x00005140
        /*09f0*/ 	.word	0x000000ff
        /*09f4*/ 	.word	0x00000000
        /*09f8*/ 	.short	0x010a
        /*09fa*/ 	.byte	0x0a
	.zero		1


	//   ....[144]....
        /*09fc*/ 	.word	0x00005260
        /*0a00*/ 	.word	0x000000ff
        /*0a04*/ 	.word	0x00000000
        /*0a08*/ 	.short	0x010a
        /*0a0a*/ 	.byte	0x04
	.zero		1


	//   ....[145]....
        /*0a0c*/ 	.word	0x00005500
        /*0a10*/ 	.word	0x000000ff
        /*0a14*/ 	.word	0x00000000
        /*0a18*/ 	.short	0x010a
        /*0a1a*/ 	.byte	0x04
	.zero		1


	//   ....[146]....
        /*0a1c*/ 	.word	0x000055a0
        /*0a20*/ 	.word	0x00000000
        /*0a24*/ 	.word	0x00000000
        /*0a28*/ 	.short	0x010a
        /*0a2a*/ 	.byte	0xff
	.zero		1


	//   ....[147]....
        /*0a2c*/ 	.word	0x000055e0
        /*0a30*/ 	.word	0x00000000
        /*0a34*/ 	.word	0x00000000
        /*0a38*/ 	.short	0x010a
        /*0a3a*/ 	.byte	0xff
	.zero		1


	//   ....[148]....
        /*0a3c*/ 	.word	0x00005650
        /*0a40*/ 	.word	0x000000ff
        /*0a44*/ 	.word	0x00000000
        /*0a48*/ 	.short	0x0101
        /*0a4a*/ 	.byte	0x04
	.zero		1


	//   ....[149]....
        /*0a4c*/ 	.word	0x00005690
        /*0a50*/ 	.word	0x000000ff
        /*0a54*/ 	.word	0x000002a0
        /*0a58*/ 	.short	0x010a
        /*0a5a*/ 	.byte	0x11
	.zero		1


	//   ....[150]....
        /*0a5c*/ 	.word	0x000056f0
        /*0a60*/ 	.word	0x000000ff
        /*0a64*/ 	.word	0x00000000
        /*0a68*/ 	.short	0x0101
        /*0a6a*/ 	.byte	0x04
	.zero		1


	//   ....[151]....
        /*0a6c*/ 	.word	0x00005bd0
        /*0a70*/ 	.word	0x000000ff
        /*0a74*/ 	.word	0x00000270
        /*0a78*/ 	.short	0x010a
        /*0a7a*/ 	.byte	0x1f
	.zero		1


	//   ....[152]....
        /*0a7c*/ 	.word	0x00005c70
        /*0a80*/ 	.word	0x000000ff
        /*0a84*/ 	.word	0x00000000
        /*0a88*/ 	.short	0x0101
        /*0a8a*/ 	.byte	0x2d
	.zero		1


	//   ....[153]....
        /*0a8c*/ 	.word	0x000061b0
        /*0a90*/ 	.word	0x000000ff
        /*0a94*/ 	.word	0x00000268
        /*0a98*/ 	.short	0x010a
        /*0a9a*/ 	.byte	0x1f
	.zero		1


	//   ....[154]....
        /*0a9c*/ 	.word	0x000063a0
        /*0aa0*/ 	.word	0x000000ff
        /*0aa4*/ 	.word	0x00000248
        /*0aa8*/ 	.short	0x010a
        /*0aaa*/ 	.byte	0x07
	.zero		1


	//   ....[155]....
        /*0aac*/ 	.word	0x000066c0
        /*0ab0*/ 	.word	0x000000ff
        /*0ab4*/ 	.word	0x00000230
        /*0ab8*/ 	.short	0x010b
        /*0aba*/ 	.byte	0x07
	.zero		1


	//   ....[156]....
        /*0abc*/ 	.word	0x000066f0
        /*0ac0*/ 	.word	0x000000ff
        /*0ac4*/ 	.word	0x00000000
        /*0ac8*/ 	.short	0x0101
        /*0aca*/ 	.byte	0x04
	.zero		1


	//   ....[157]....
        /*0acc*/ 	.word	0x00006700
        /*0ad0*/ 	.word	0x000000ff
        /*0ad4*/ 	.word	0x00000248
        /*0ad8*/ 	.short	0x010a
        /*0ada*/ 	.byte	0x05
	.zero		1


	//   ....[158]....
        /*0adc*/ 	.word	0x000069b0
        /*0ae0*/ 	.word	0x000000ff
        /*0ae4*/ 	.word	0x00000230
        /*0ae8*/ 	.short	0x010b
        /*0aea*/ 	.byte	0x05
	.zero		1


	//   ....[159]....
        /*0aec*/ 	.word	0x000069c0
        /*0af0*/ 	.word	0x000000ff
        /*0af4*/ 	.word	0x00000000
        /*0af8*/ 	.short	0x0101
        /*0afa*/ 	.byte	0x04
	.zero		1


	//   ....[160]....
        /*0afc*/ 	.word	0x00006a20
        /*0b00*/ 	.word	0x000000ff
        /*0b04*/ 	.word	0x00000000
        /*0b08*/ 	.short	0x010a
        /*0b0a*/ 	.byte	0x04
	.zero		1


	//   ....[161]....
        /*0b0c*/ 	.word	0x00006ab0
        /*0b10*/ 	.word	0x000000ff
        /*0b14*/ 	.word	0x00000000
        /*0b18*/ 	.short	0x010a
        /*0b1a*/ 	.byte	0x05
	.zero		1


	//   ....[162]....
        /*0b1c*/ 	.word	0x00006b50
        /*0b20*/ 	.word	0x00000000
        /*0b24*/ 	.word	0x00000000
        /*0b28*/ 	.short	0x010a
        /*0b2a*/ 	.byte	0xff
	.zero		1


	//   ....[163]....
        /*0b2c*/ 	.word	0x00006eb0
        /*0b30*/ 	.word	0x000000ff
        /*0b34*/ 	.word	0x00000270
        /*0b38*/ 	.short	0x010a
        /*0b3a*/ 	.byte	0x2d
	.zero		1


	//   ....[164]....
        /*0b3c*/ 	.word	0x00006f80
        /*0b40*/ 	.word	0x000000ff
        /*0b44*/ 	.word	0x00000000
        /*0b48*/ 	.short	0x0101
        /*0b4a*/ 	.byte	0x04
	.zero		1


	//   ....[165]....
        /*0b4c*/ 	.word	0x00007bc0
        /*0b50*/ 	.word	0x00000000
        /*0b54*/ 	.word	0x00000230
        /*0b58*/ 	.short	0x010a
        /*0b5a*/ 	.byte	0xff
	.zero		1


	//   ....[166]....
        /*0b5c*/ 	.word	0x00007d10
        /*0b60*/ 	.word	0x0000003b
        /*0b64*/ 	.word	0x00000280
        /*0b68*/ 	.short	0x010a
        /*0b6a*/ 	.byte	0xff
	.zero		1


	//   ....[167]....
        /*0b6c*/ 	.word	0x00007e20
        /*0b70*/ 	.word	0x00000000
        /*0b74*/ 	.word	0x00000230
        /*0b78*/ 	.short	0x010a
        /*0b7a*/ 	.byte	0xff
	.zero		1


	//   ....[168]....
        /*0b7c*/ 	.word	0x00007f30
        /*0b80*/ 	.word	0x0000003b
        /*0b84*/ 	.word	0x00000280
        /*0b88*/ 	.short	0x010a
        /*0b8a*/ 	.byte	0xff
	.zero		1


	//   ....[169]....
        /*0b8c*/ 	.word	0x00008780
        /*0b90*/ 	.word	0x00000000
        /*0b94*/ 	.word	0x00000000
        /*0b98*/ 	.short	0x0101
        /*0b9a*/ 	.byte	0xff
	.zero		1


	//   ....[170]....
        /*0b9c*/ 	.word	0x00008790
        /*0ba0*/ 	.word	0x00000003
        /*0ba4*/ 	.word	0x00000230
        /*0ba8*/ 	.short	0x010a
        /*0baa*/ 	.byte	0xff
	.zero		1


	//   ....[171]....
        /*0bac*/ 	.word	0x00008850
        /*0bb0*/ 	.word	0x00000003
        /*0bb4*/ 	.word	0x00000230
        /*0bb8*/ 	.short	0x010a
        /*0bba*/ 	.byte	0xff
	.zero		1


	//   ....[172]....
        /*0bbc*/ 	.word	0x00008b00
        /*0bc0*/ 	.word	0x0000003b
        /*0bc4*/ 	.word	0x00000000
        /*0bc8*/ 	.short	0x0101
        /*0bca*/ 	.byte	0xff
	.zero		1


	//   ....[173]....
        /*0bcc*/ 	.word	0x00009190
        /*0bd0*/ 	.word	0x00000000
        /*0bd4*/ 	.word	0x00000000
        /*0bd8*/ 	.short	0x0101
        /*0bda*/ 	.byte	0xff
	.zero		1


	//   ....[174]....
        /*0bdc*/ 	.word	0x00009410
        /*0be0*/ 	.word	0x000000ff
        /*0be4*/ 	.word	0x00000000
        /*0be8*/ 	.short	0x0101
        /*0bea*/ 	.byte	0x04
	.zero		1


	//   ....[175]....
        /*0bec*/ 	.word	0x00009440
        /*0bf0*/ 	.word	0x00000000
        /*0bf4*/ 	.word	0x00000118
        /*0bf8*/ 	.short	0x010a
        /*0bfa*/ 	.byte	0xff
	.zero		1


	//   ....[176]....
        /*0bfc*/ 	.word	0x000094a0
        /*0c00*/ 	.word	0x00000000
        /*0c04*/ 	.word	0x00000118
        /*0c08*/ 	.short	0x010a
        /*0c0a*/ 	.byte	0xff
	.zero		1


	//   ....[177]....
        /*0c0c*/ 	.word	0x00009500
        /*0c10*/ 	.word	0x00000000
        /*0c14*/ 	.word	0x00000270
        /*0c18*/ 	.short	0x010a
        /*0c1a*/ 	.byte	0xff
	.zero		1


	//   ....[178]....
        /*0c1c*/ 	.word	0x00009560
        /*0c20*/ 	.word	0x00000000
        /*0c24*/ 	.word	0x00000000
        /*0c28*/ 	.short	0x010a
        /*0c2a*/ 	.byte	0xff
	.zero		1


	//   ....[179]....
        /*0c2c*/ 	.word	0x000095c0
        /*0c30*/ 	.word	0x00000000
        /*0c34*/ 	.word	0x00000000
        /*0c38*/ 	.short	0x010a
        /*0c3a*/ 	.byte	0xff
	.zero		1


	//   ....[180]....
        /*0c3c*/ 	.word	0x00009620
        /*0c40*/ 	.word	0x00000000
        /*0c44*/ 	.word	0x00000000
        /*0c48*/ 	.short	0x010a
        /*0c4a*/ 	.byte	0xff
	.zero		1


	//   ....[181]....
        /*0c4c*/ 	.word	0x00009680
        /*0c50*/ 	.word	0x00000000
        /*0c54*/ 	.word	0x00000000
        /*0c58*/ 	.short	0x010a
        /*0c5a*/ 	.byte	0xff
	.zero		1


	//   ....[182]....
        /*0c5c*/ 	.word	0x000096e0
        /*0c60*/ 	.word	0x00000000
        /*0c64*/ 	.word	0x00000000
        /*0c68*/ 	.short	0x010a
        /*0c6a*/ 	.byte	0xff
	.zero		1


	//   ....[183]....
        /*0c6c*/ 	.word	0x00009740
        /*0c70*/ 	.word	0x00000000
        /*0c74*/ 	.word	0x00000000
        /*0c78*/ 	.short	0x010a
        /*0c7a*/ 	.byte	0xff
	.zero		1


	//   ....[184]....
        /*0c7c*/ 	.word	0x000097a0
        /*0c80*/ 	.word	0x00000000
        /*0c84*/ 	.word	0x00000000
        /*0c88*/ 	.short	0x010a
        /*0c8a*/ 	.byte	0xff
	.zero		1


	//   ....[185]....
        /*0c8c*/ 	.word	0x00009800
        /*0c90*/ 	.word	0x00000000
        /*0c94*/ 	.word	0x00000000
        /*0c98*/ 	.short	0x010a
        /*0c9a*/ 	.byte	0xff
	.zero		1


	//   ....[186]....
        /*0c9c*/ 	.word	0x00009860
        /*0ca0*/ 	.word	0x00000000
        /*0ca4*/ 	.word	0x00000000
        /*0ca8*/ 	.short	0x010a
        /*0caa*/ 	.byte	0xff
	.zero		1


	//   ....[187]....
        /*0cac*/ 	.word	0x000098c0
        /*0cb0*/ 	.word	0x00000000
        /*0cb4*/ 	.word	0x00000000
        /*0cb8*/ 	.short	0x010a
        /*0cba*/ 	.byte	0xff
	.zero		1


	//   ....[188]....
        /*0cbc*/ 	.word	0x00009920
        /*0cc0*/ 	.word	0x00000000
        /*0cc4*/ 	.word	0x00000000
        /*0cc8*/ 	.short	0x010a
        /*0cca*/ 	.byte	0xff
	.zero		1


	//   ....[189]....
        /*0ccc*/ 	.word	0x00009980
        /*0cd0*/ 	.word	0x00000000
        /*0cd4*/ 	.word	0x00000000
        /*0cd8*/ 	.short	0x010a
        /*0cda*/ 	.byte	0xff
	.zero		1


	//   ....[190]....
        /*0cdc*/ 	.word	0x000099e0
        /*0ce0*/ 	.word	0x00000000
        /*0ce4*/ 	.word	0x00000000
        /*0ce8*/ 	.short	0x010a
        /*0cea*/ 	.byte	0xff
	.zero		1


	//   ....[191]....
        /*0cec*/ 	.word	0x00009a40
        /*0cf0*/ 	.word	0x00000000
        /*0cf4*/ 	.word	0x00000000
        /*0cf8*/ 	.short	0x010a
        /*0cfa*/ 	.byte	0xff
	.zero		1


	//   ....[192]....
        /*0cfc*/ 	.word	0x00009aa0
        /*0d00*/ 	.word	0x00000000
        /*0d04*/ 	.word	0x00000000
        /*0d08*/ 	.short	0x010a
        /*0d0a*/ 	.byte	0xff
	.zero		1


	//   ....[193]....
        /*0d0c*/ 	.word	0x00009b00
        /*0d10*/ 	.word	0x00000000
        /*0d14*/ 	.word	0x00000000
        /*0d18*/ 	.short	0x010a
        /*0d1a*/ 	.byte	0xff
	.zero		1


	//   ....[194]....
        /*0d1c*/ 	.word	0x00009b60
        /*0d20*/ 	.word	0x00000000
        /*0d24*/ 	.word	0x00000000
        /*0d28*/ 	.short	0x010a
        /*0d2a*/ 	.byte	0xff
	.zero		1


	//   ....[195]....
        /*0d2c*/ 	.word	0x00009bc0
        /*0d30*/ 	.word	0x00000000
        /*0d34*/ 	.word	0x00000000
        /*0d38*/ 	.short	0x010a
        /*0d3a*/ 	.byte	0xff
	.zero		1


	//   ....[196]....
        /*0d3c*/ 	.word	0x00009c20
        /*0d40*/ 	.word	0x00000000
        /*0d44*/ 	.word	0x00000000
        /*0d48*/ 	.short	0x010a
        /*0d4a*/ 	.byte	0xff
	.zero		1


	//   ....[197]....
        /*0d4c*/ 	.word	0x00009c80
        /*0d50*/ 	.word	0x00000000
        /*0d54*/ 	.word	0x00000000
        /*0d58*/ 	.short	0x010a
        /*0d5a*/ 	.byte	0xff
	.zero		1


	//   ....[198]....
        /*0d5c*/ 	.word	0x00009ce0
        /*0d60*/ 	.word	0x00000000
        /*0d64*/ 	.word	0x00000000
        /*0d68*/ 	.short	0x010a
        /*0d6a*/ 	.byte	0xff
	.zero		1


	//   ....[199]....
        /*0d6c*/ 	.word	0x00009d40
        /*0d70*/ 	.word	0x00000000
        /*0d74*/ 	.word	0x00000000
        /*0d78*/ 	.short	0x010a
        /*0d7a*/ 	.byte	0xff
	.zero		1


	//   ....[200]....
        /*0d7c*/ 	.word	0x00009da0
        /*0d80*/ 	.word	0x00000000
        /*0d84*/ 	.word	0x00000000
        /*0d88*/ 	.short	0x010a
        /*0d8a*/ 	.byte	0xff
	.zero		1


	//   ....[201]....
        /*0d8c*/ 	.word	0x00009e00
        /*0d90*/ 	.word	0x00000000
        /*0d94*/ 	.word	0x00000000
        /*0d98*/ 	.short	0x010a
        /*0d9a*/ 	.byte	0xff
	.zero		1


	//   ....[202]....
        /*0d9c*/ 	.word	0x00009e60
        /*0da0*/ 	.word	0x00000000
        /*0da4*/ 	.word	0x00000000
        /*0da8*/ 	.short	0x010a
        /*0daa*/ 	.byte	0xff
	.zero		1


	//   ....[203]....
        /*0dac*/ 	.word	0x00009ec0
        /*0db0*/ 	.word	0x00000000
        /*0db4*/ 	.word	0x00000000
        /*0db8*/ 	.short	0x010a
        /*0dba*/ 	.byte	0xff
	.zero		1


	//   ....[204]....
        /*0dbc*/ 	.word	0x00009f20
        /*0dc0*/ 	.word	0x00000000
        /*0dc4*/ 	.word	0x00000000
        /*0dc8*/ 	.short	0x010a
        /*0dca*/ 	.byte	0xff
	.zero		1


	//   ....[205]....
        /*0dcc*/ 	.word	0x00009f80
        /*0dd0*/ 	.word	0x00000000
        /*0dd4*/ 	.word	0x00000000
        /*0dd8*/ 	.short	0x010a
        /*0dda*/ 	.byte	0xff
	.zero		1


	//   ....[206]....
        /*0ddc*/ 	.word	0x00009fe0
        /*0de0*/ 	.word	0x00000000
        /*0de4*/ 	.word	0x00000000
        /*0de8*/ 	.short	0x010a
        /*0dea*/ 	.byte	0xff
	.zero		1


	//   ....[207]....
        /*0dec*/ 	.word	0x0000a040
        /*0df0*/ 	.word	0x00000000
        /*0df4*/ 	.word	0x00000000
        /*0df8*/ 	.short	0x010a
        /*0dfa*/ 	.byte	0xff
	.zero		1


	//   ....[208]....
        /*0dfc*/ 	.word	0x0000a0a0
        /*0e00*/ 	.word	0x00000000
        /*0e04*/ 	.word	0x00000000
        /*0e08*/ 	.short	0x010a
        /*0e0a*/ 	.byte	0xff
	.zero		1


	//   ....[209]....
        /*0e0c*/ 	.word	0x0000a100
        /*0e10*/ 	.word	0x00000000
        /*0e14*/ 	.word	0x00000000
        /*0e18*/ 	.short	0x010a
        /*0e1a*/ 	.byte	0xff
	.zero		1


	//   ....[210]....
        /*0e1c*/ 	.word	0x0000a160
        /*0e20*/ 	.word	0x00000000
        /*0e24*/ 	.word	0x00000000
        /*0e28*/ 	.short	0x010a
        /*0e2a*/ 	.byte	0xff
	.zero		1


	//   ....[211]....
        /*0e2c*/ 	.word	0x0000a1c0
        /*0e30*/ 	.word	0x00000000
        /*0e34*/ 	.word	0x00000000
        /*0e38*/ 	.short	0x010a
        /*0e3a*/ 	.byte	0xff
	.zero		1


	//   ....[212]....
        /*0e3c*/ 	.word	0x0000a220
        /*0e40*/ 	.word	0x00000004
        /*0e44*/ 	.word	0x00000278
        /*0e48*/ 	.short	0x010a
        /*0e4a*/ 	.byte	0xff
	.zero		1


	//   ....[213]....
        /*0e4c*/ 	.word	0x0000a280
        /*0e50*/ 	.word	0x00000004
        /*0e54*/ 	.word	0x00000270
        /*0e58*/ 	.short	0x010a
        /*0e5a*/ 	.byte	0xff
	.zero		1


	//   ....[214]....
        /*0e5c*/ 	.word	0x0000a2e0
        /*0e60*/ 	.word	0x00000005
        /*0e64*/ 	.word	0x00000008
        /*0e68*/ 	.short	0x010a
        /*0e6a*/ 	.byte	0xff
	.zero		1


	//   ....[215]....
        /*0e6c*/ 	.word	0x0000a3c0
        /*0e70*/ 	.word	0x00000003
        /*0e74*/ 	.word	0x00000008
        /*0e78*/ 	.short	0x010a
        /*0e7a*/ 	.byte	0xff
	.zero		1


	//   ....[216]....
        /*0e7c*/ 	.word	0x0000a420
        /*0e80*/ 	.word	0x00000004
        /*0e84*/ 	.word	0x00000270
        /*0e88*/ 	.short	0x010a
        /*0e8a*/ 	.byte	0xff
	.zero		1


	//   ....[217]....
        /*0e8c*/ 	.word	0x0000a480
        /*0e90*/ 	.word	0x00000004
        /*0e94*/ 	.word	0x00000290
        /*0e98*/ 	.short	0x010a
        /*0e9a*/ 	.byte	0xff
	.zero		1


	//   ....[218]....
        /*0e9c*/ 	.word	0x0000a4e0
        /*0ea0*/ 	.word	0x00000004
        /*0ea4*/ 	.word	0x00000000
        /*0ea8*/ 	.short	0x010a
        /*0eaa*/ 	.byte	0xff
	.zero		1


	//   ....[219]....
        /*0eac*/ 	.word	0x0000a540
        /*0eb0*/ 	.word	0x00000000
        /*0eb4*/ 	.word	0x00000000
        /*0eb8*/ 	.short	0x010a
        /*0eba*/ 	.byte	0xff
	.zero		1


	//   ....[220]....
        /*0ebc*/ 	.word	0x0000a5a0
        /*0ec0*/ 	.word	0x00000000
        /*0ec4*/ 	.word	0x000002a0
        /*0ec8*/ 	.short	0x010a
        /*0eca*/ 	.byte	0xff
	.zero		1


	//   ....[221]....
        /*0ecc*/ 	.word	0x0000a600
        /*0ed0*/ 	.word	0x00000000
        /*0ed4*/ 	.word	0x00000270
        /*0ed8*/ 	.short	0x010a
        /*0eda*/ 	.byte	0xff
	.zero		1


	//   ....[222]....
        /*0edc*/ 	.word	0x0000a660
        /*0ee0*/ 	.word	0x00000000
        /*0ee4*/ 	.word	0x00000268
        /*0ee8*/ 	.short	0x010a
        /*0eea*/ 	.byte	0xff
	.zero		1


	//   ....[223]....
        /*0eec*/ 	.word	0x0000a6c0
        /*0ef0*/ 	.word	0x00000000
        /*0ef4*/ 	.word	0x00000248
        /*0ef8*/ 	.short	0x010a
        /*0efa*/ 	.byte	0xff
	.zero		1


	//   ....[224]....
        /*0efc*/ 	.word	0x0000a720
        /*0f00*/ 	.word	0x00000000
        /*0f04*/ 	.word	0x00000248
        /*0f08*/ 	.short	0x010a
        /*0f0a*/ 	.byte	0xff
	.zero		1


	//   ....[225]....
        /*0f0c*/ 	.word	0x0000a780
        /*0f10*/ 	.word	0x00000000
        /*0f14*/ 	.word	0x00000000
        /*0f18*/ 	.short	0x010a
        /*0f1a*/ 	.byte	0xff
	.zero		1


	//   ....[226]....
        /*0f1c*/ 	.word	0x0000a7e0
        /*0f20*/ 	.word	0x00000000
        /*0f24*/ 	.word	0x00000000
        /*0f28*/ 	.short	0x010a
        /*0f2a*/ 	.byte	0xff
	.zero		1


	//   ....[227]....
        /*0f2c*/ 	.word	0x0000a840
        /*0f30*/ 	.word	0x00000000
        /*0f34*/ 	.word	0x00000270
        /*0f38*/ 	.short	0x010a
        /*0f3a*/ 	.byte	0xff
	.zero		1


	//   ....[228]....
        /*0f3c*/ 	.word	0x0000a890
        /*0f40*/ 	.word	0x00000000
        /*0f44*/ 	.word	0x00000230
        /*0f48*/ 	.short	0x010a
        /*0f4a*/ 	.byte	0xff
	.zero		1


	//   ....[229]....
        /*0f4c*/ 	.word	0x0000a8e0
        /*0f50*/ 	.word	0x0000003b
        /*0f54*/ 	.word	0x00000280
        /*0f58*/ 	.short	0x010a
        /*0f5a*/ 	.byte	0xff
	.zero		1


	//   ....[230]....
        /*0f5c*/ 	.word	0x0000a930
        /*0f60*/ 	.word	0x00000003
        /*0f64*/ 	.word	0x00000230
        /*0f68*/ 	.short	0x010a
        /*0f6a*/ 	.byte	0xff
	.zero		1


	//----- nvinfo : EIATTR_NUM_MBARRIERS
	.align		4
.L_47:
        /*0f6c*/ 	.byte	0x03, 0x38
        /*0f6e*/ 	.short	0x0055


	//----- nvinfo : EIATTR_EXIT_INSTR_OFFSETS
	.align		4
        /*0f70*/ 	.byte	0x04, 0x1c
        /*0f72*/ 	.short	(.L_49 - .L_48)


	//   ....[0]....
.L_48:
        /*0f74*/ 	.word	0x00004470


	//   ....[1]....
        /*0f78*/ 	.word	0x00004720


	//   ....[2]....
        /*0f7c*/ 	.word	0x00004780


	//   ....[3]....
        /*0f80*/ 	.word	0x00005920


	//   ....[4]....
        /*0f84*/ 	.word	0x00006b80


	//   ....[5]....
        /*0f88*/ 	.word	0x00006bc0


	//   ....[6]....
        /*0f8c*/ 	.word	0x000092f0


	//   ....[7]....
        /*0f90*/ 	.word	0x00009370


	//   ....[8]....
        /*0f94*/ 	.word	0x000093a0


	//   ....[9]....
        /*0f98*/ 	.word	0x00009420


	//----- nvinfo : EIATTR_MAX_THREADS
	.align		4
.L_49:
        /*0f9c*/ 	.byte	0x04, 0x05
        /*0f9e*/ 	.short	(.L_51 - .L_50)
.L_50:
        /*0fa0*/ 	.word	0x00000100
        /*0fa4*/ 	.word	0x00000001
        /*0fa8*/ 	.word	0x00000001


	//----- nvinfo : EIATTR_CRS_STACK_SIZE
	.align		4
.L_51:
        /*0fac*/ 	.byte	0x04, 0x1e
        /*0fae*/ 	.short	(.L_53 - .L_52)
.L_52:
        /*0fb0*/ 	.word	0x00000000


	//----- nvinfo : EIATTR_CBANK_PARAM_SIZE
	.align		4
.L_53:
        /*0fb4*/ 	.byte	0x03, 0x19
        /*0fb6*/ 	.short	0x0800


	//----- nvinfo : EIATTR_PARAM_CBANK
	.align		4
        /*0fb8*/ 	.byte	0x04, 0x0a
        /*0fba*/ 	.short	(.L_55 - .L_54)
	.align		4
.L_54:
        /*0fbc*/ 	.word	index@(.nv.constant0._ZN7cutlass13device_kernelINS_4conv6kernel13ConvUniversalINS1_16ConvProblemShapeILNS1_8OperatorE1ELi2EEENS1_10collective14CollectiveConvINS1_47MainloopSm100TmaUmmaWarpSpecializedImplicitGemmILS5_1ELi35ELi2ELi1ELi2EN4cute5tupleIJNSA_1CILi2EEENSC_ILi1EEESE_EEEEENSB_IJNSC_ILi128EEENSC_ILi64EEENSB_IJNSC_ILi32EEEEEEEEENS_6half_tESM_NSA_8TiledMMAINSA_8MMA_AtomIJNSA_26SM100_MMA_F16BF16_2x1SM_SSISM_SM_fLi128ELi64ELNSA_4UMMA5MajorE0ELSR_1ELNSQ_7ScaleInE0ELSS_0EEEEEENSA_6LayoutINSB_IJSE_SE_SE_EEENSB_IJNSC_ILi0EEESX_SX_EEEEENSB_IJNSA_10UnderscoreES10_S10_EEEEENS7_6detail27Sm100ImplicitGemmTileTraitsINSA_25SM100_TMA_2SM_LOAD_IM2COLENSA_14ComposedLayoutINSA_7SwizzleILi2ELi4ELi3EEENSA_18smem_ptr_flag_bitsILi16EEENSV_INSB_IJNSC_ILi8EEESJ_EEENSB_IJSJ_SE_EEEEEEEvEENS14_INSA_18SM100_TMA_2SM_LOADENS16_IS18_S1A_NSV_INSB_IJSJ_S1B_EEENSB_IJSE_SJ_EEEEEEEvEEEENS_8epilogue10collective18CollectiveEpilogueINS1O_23Sm100TmaWarpSpecializedILi3ELi2ELi16ELb1ELb0EEEJNSB_IJSI_SI_SK_EEENSB_IJNSV_ISI_SE_EENSV_INSB_IJNSC_ILi16EEESD_EEES1J_EEEEESM_NSB_IJNSB_IJlllEEESE_SX_EEESM_S20_NS1O_6fusion15FusionCallbacksIS1S_NS21_17LinearCombinationISM_fSM_fLNS_15FloatRoundStyleE2EEES1T_S1Y_JEEENSA_5SM1004TMEM4LOAD26SM100_TMEM_LOAD_32dp32b16xENSA_20SM90_TMA_LOAD_IM2COLENS16_INS17_ILi1ELi4ELi3EEES1A_NSV_INSB_IJS1B_S1V_EEENSB_IJS1V_SE_EEEEEEENSA_39AutoVectorizingCopyWithAssumedAlignmentILi128EEENSA_21SM90_TMA_STORE_IM2COLES2G_S2I_S2I_EEEvvEEEEvNT_6ParamsE)
        /*0fc0*/ 	.short	0x0380
        /*0fc2*/ 	.short	0x0800


	//----- nvinfo : EIATTR_SW_WAR
	.align		4
.L_55:
        /*0fc4*/ 	.byte	0x04, 0x36
        /*0fc6*/ 	.short	(.L_57 - .L_56)
.L_56:
        /*0fc8*/ 	.word	0x00000008
.L_57:


//--------------------- .nv.callgraph             --------------------------
	.section	.nv.callgraph,"",@"SHT_CUDA_CALLGRAPH"
	.align	4
	.sectionentsize	8
	.align		4
        /*0000*/ 	.word	0x00000000
	.align		4
        /*0004*/ 	.word	0xffffffff
	.align		4
        /*0008*/ 	.word	index@(_ZN7cutlass13device_kernelINS_4conv6kernel13ConvUniversalINS1_16ConvProblemShapeILNS1_8OperatorE1ELi2EEENS1_10collective14CollectiveConvINS1_47MainloopSm100TmaUmmaWarpSpecializedImplicitGemmILS5_1ELi35ELi2ELi1ELi2EN4cute5tupleIJNSA_1CILi2EEENSC_ILi1EEESE_EEEEENSB_IJNSC_ILi128EEENSC_ILi64EEENSB_IJNSC_ILi32EEEEEEEEENS_6half_tESM_NSA_8TiledMMAINSA_8MMA_AtomIJNSA_26SM100_MMA_F16BF16_2x1SM_SSISM_SM_fLi128ELi64ELNSA_4UMMA5MajorE0ELSR_1ELNSQ_7ScaleInE0ELSS_0EEEEEENSA_6LayoutINSB_IJSE_SE_SE_EEENSB_IJNSC_ILi0EEESX_SX_EEEEENSB_IJNSA_10UnderscoreES10_S10_EEEEENS7_6detail27Sm100ImplicitGemmTileTraitsINSA_25SM100_TMA_2SM_LOAD_IM2COLENSA_14ComposedLayoutINSA_7SwizzleILi2ELi4ELi3EEENSA_18smem_ptr_flag_bitsILi16EEENSV_INSB_IJNSC_ILi8EEESJ_EEENSB_IJSJ_SE_EEEEEEEvEENS14_INSA_18SM100_TMA_2SM_LOADENS16_IS18_S1A_NSV_INSB_IJSJ_S1B_EEENSB_IJSE_SJ_EEEEEEEvEEEENS_8epilogue10collective18CollectiveEpilogueINS1O_23Sm100TmaWarpSpecializedILi3ELi2ELi16ELb1ELb0EEEJNSB_IJSI_SI_SK_EEENSB_IJNSV_ISI_SE_EENSV_INSB_IJNSC_ILi16EEESD_EEES1J_EEEEESM_NSB_IJNSB_IJlllEEESE_SX_EEESM_S20_NS1O_6fusion15FusionCallbacksIS1S_NS21_17LinearCombinationISM_fSM_fLNS_15FloatRoundStyleE2EEES1T_S1Y_JEEENSA_5SM1004TMEM4LOAD26SM100_TMEM_LOAD_32dp32b16xENSA_20SM90_TMA_LOAD_IM2COLENS16_INS17_ILi1ELi4ELi3EEES1A_NSV_INSB_IJS1B_S1V_EEENSB_IJS1V_SE_EEEEEEENSA_39AutoVectorizingCopyWithAssumedAlignmentILi128EEENSA_21SM90_TMA_STORE_IM2COLES2G_S2I_S2I_EEEvvEEEEvNT_6ParamsE)
	.align		4
        /*000c*/ 	.word	index@(__assertfail)
	.align		4
        /*0010*/ 	.word	0x00000000
	.align		4
        /*0014*/ 	.word	0xfffffffe
	.align		4
        /*0018*/ 	.word	0x00000000
	.align		4
        /*001c*/ 	.word	0xfffffffd
	.align		4
        /*0020*/ 	.word	0x00000000
	.align		4
        /*0024*/ 	.word	0xfffffffc


//--------------------- .nv.constant4             --------------------------
	.section	.nv.constant4,"a",@progbits
	.align	8
	.align		8
.nv.constant4:
        /*0000*/ 	.dword	__assertfail
	.align		8
        /*0008*/ 	.dword	__unnamed_1
	.align		8
        /*0010*/ 	.dword	__unnamed_2
	.align		8
        /*0018*/ 	.dword	_ZN39_INTERNAL_a21e694c_4_k_cu_8c893a34_31984cuda3std3__45__cpo5beginE
	.align		8
        /*0020*/ 	.dword	_ZN39_INTERNAL_a21e694c_4_k_cu_8c893a34_31984cuda3std3__45__cpo3endE
	.align		8
        /*0028*/ 	.dword	_ZN39_INTERNAL_a21e694c_4_k_cu_8c893a34_31984cuda3std3__45__cpo6cbeginE
	.align		8
        /*0030*/ 	.dword	_ZN39_INTERNAL_a21e694c_4_k_cu_8c893a34_31984cuda3std3__45__cpo4cendE
	.align		8
        /*0038*/ 	.dword	_ZN39_INTERNAL_a21e694c_4_k_cu_8c893a34_31984cuda3std3__441_GLOBAL__N__a21e694c_4_k_cu_8c893a34_31986ignoreE
	.align		8
        /*0040*/ 	.dword	_ZN39_INTERNAL_a21e694c_4_k_cu_8c893a34_31984cuda3std3__419piecewise_constructE
	.align		8
        /*0048*/ 	.dword	_ZN39_INTERNAL_a21e694c_4_k_cu_8c893a34_31984cuda3std3__48in_placeE
	.align		8
        /*0050*/ 	.dword	_ZN39_INTERNAL_a21e694c_4_k_cu_8c893a34_31984cuda3std6ranges3__45__cpo4swapE
	.align		8
        /*0058*/ 	.dword	_ZN39_INTERNAL_a21e694c_4_k_cu_8c893a34_31984cuda3std6ranges3__45__cpo9iter_moveE
	.align		8
        /*0060*/ 	.dword	_ZN39_INTERNAL_a21e694c_4_k_cu_8c893a34_31984cute7productE
	.align		8
        /*0068*/ 	.dword	_ZN39_INTERNAL_a21e694c_4_k_cu_8c893a34_31984cute1_E
	.align		8
        /*0070*/ 	.dword	$str$27
	.align		8
        /*0078*/ 	.dword	$str$28
	.align		8
        /*0080*/ 	.dword	$str$29
	.align		8
        /*0088*/ 	.dword	$str$30


//--------------------- .text._ZN7cutlass13device_kernelINS_4conv6kernel13ConvUniversalINS1_16ConvProblemShapeILNS1_8OperatorE1ELi2EEENS1_10collective14CollectiveConvINS1_47MainloopSm100TmaUmmaWarpSpecializedImplicitGemmILS5_1ELi35ELi2ELi1ELi2EN4cute5tupleIJNSA_1CILi2EEENSC_ILi1EEESE_EEEEENSB_IJNSC_ILi128EEENSC_ILi64EEENSB_IJNSC_ILi32EEEEEEEEENS_6half_tESM_NSA_8TiledMMAINSA_8MMA_AtomIJNSA_26SM100_MMA_F16BF16_2x1SM_SSISM_SM_fLi128ELi64ELNSA_4UMMA5MajorE0ELSR_1ELNSQ_7ScaleInE0ELSS_0EEEEEENSA_6LayoutINSB_IJSE_SE_SE_EEENSB_IJNSC_ILi0EEESX_SX_EEEEENSB_IJNSA_10UnderscoreES10_S10_EEEEENS7_6detail27Sm100ImplicitGemmTileTraitsINSA_25SM100_TMA_2SM_LOAD_IM2COLENSA_14ComposedLayoutINSA_7SwizzleILi2ELi4ELi3EEENSA_18smem_ptr_flag_bitsILi16EEENSV_INSB_IJNSC_ILi8EEESJ_EEENSB_IJSJ_SE_EEEEEEEvEENS14_INSA_18SM100_TMA_2SM_LOADENS16_IS18_S1A_NSV_INSB_IJSJ_S1B_EEENSB_IJSE_SJ_EEEEEEEvEEEENS_8epilogue10collective18CollectiveEpilogueINS1O_23Sm100TmaWarpSpecializedILi3ELi2ELi16ELb1ELb0EEEJNSB_IJSI_SI_SK_EEENSB_IJNSV_ISI_SE_EENSV_INSB_IJNSC_ILi16EEESD_EEES1J_EEEEESM_NSB_IJNSB_IJlllEEESE_SX_EEESM_S20_NS1O_6fusion15FusionCallbacksIS1S_NS21_17LinearCombinationISM_fSM_fLNS_15FloatRoundStyleE2EEES1T_S1Y_JEEENSA_5SM1004TMEM4LOAD26SM100_TMEM_LOAD_32dp32b16xENSA_20SM90_TMA_LOAD_IM2COLENS16_INS17_ILi1ELi4ELi3EEES1A_NSV_INSB_IJS1B_S1V_EEENSB_IJS1V_SE_EEEEEEENSA_39AutoVectorizingCopyWithAssumedAlignmentILi128EEENSA_21SM90_TMA_STORE_IM2COLES2G_S2I_S2I_EEEvvEEEEvNT_6ParamsE --------------------------
	.section	.text._ZN7cutlass13device_kernelINS_4conv6kernel13ConvUniversalINS1_16ConvProblemShapeILNS1_8OperatorE1ELi2EEENS1_10collective14CollectiveConvINS1_47MainloopSm100TmaUmmaWarpSpecializedImplicitGemmILS5_1ELi35ELi2ELi1ELi2EN4cute5tupleIJNSA_1CILi2EEENSC_ILi1EEESE_EEEEENSB_IJNSC_ILi128EEENSC_ILi64EEENSB_IJNSC_ILi32EEEEEEEEENS_6half_tESM_NSA_8TiledMMAINSA_8MMA_AtomIJNSA_26SM100_MMA_F16BF16_2x1SM_SSISM_SM_fLi128ELi64ELNSA_4UMMA5MajorE0ELSR_1ELNSQ_7ScaleInE0ELSS_0EEEEEENSA_6LayoutINSB_IJSE_SE_SE_EEENSB_IJNSC_ILi0EEESX_SX_EEEEENSB_IJNSA_10UnderscoreES10_S10_EEEEENS7_6detail27Sm100ImplicitGemmTileTraitsINSA_25SM100_TMA_2SM_LOAD_IM2COLENSA_14ComposedLayoutINSA_7SwizzleILi2ELi4ELi3EEENSA_18smem_ptr_flag_bitsILi16EEENSV_INSB_IJNSC_ILi8EEESJ_EEENSB_IJSJ_SE_EEEEEEEvEENS14_INSA_18SM100_TMA_2SM_LOADENS16_IS18_S1A_NSV_INSB_IJSJ_S1B_EEENSB_IJSE_SJ_EEEEEEEvEEEENS_8epilogue10collective18CollectiveEpilogueINS1O_23Sm100TmaWarpSpecializedILi3ELi2ELi16ELb1ELb0EEEJNSB_IJSI_SI_SK_EEENSB_IJNSV_ISI_SE_EENSV_INSB_IJNSC_ILi16EEESD_EEES1J_EEEEESM_NSB_IJNSB_IJlllEEESE_SX_EEESM_S20_NS1O_6fusion15FusionCallbacksIS1S_NS21_17LinearCombinationISM_fSM_fLNS_15FloatRoundStyleE2EEES1T_S1Y_JEEENSA_5SM1004TMEM4LOAD26SM100_TMEM_LOAD_32dp32b16xENSA_20SM90_TMA_LOAD_IM2COLENS16_INS17_ILi1ELi4ELi3EEES1A_NSV_INSB_IJS1B_S1V_EEENSB_IJS1V_SE_EEEEEEENSA_39AutoVectorizingCopyWithAssumedAlignmentILi128EEENSA_21SM90_TMA_STORE_IM2COLES2G_S2I_S2I_EEEvvEEEEvNT_6ParamsE,"ax",@progbits
	.align	128
.text._ZN7cutlass13device_kernelINS_4conv6kernel13ConvUniversalINS1_16ConvProblemShapeILNS1_8OperatorE1ELi2EEENS1_10collective14CollectiveConvINS1_47MainloopSm100TmaUmmaWarpSpecializedImplicitGemmILS5_1ELi35ELi2ELi1ELi2EN4cute5tupleIJNSA_1CILi2EEENSC_ILi1EEESE_EEEEENSB_IJNSC_ILi128EEENSC_ILi64EEENSB_IJNSC_ILi32EEEEEEEEENS_6half_tESM_NSA_8TiledMMAINSA_8MMA_AtomIJNSA_26SM100_MMA_F16BF16_2x1SM_SSISM_SM_fLi128ELi64ELNSA_4UMMA5MajorE0ELSR_1ELNSQ_7ScaleInE0ELSS_0EEEEEENSA_6LayoutINSB_IJSE_SE_SE_EEENSB_IJNSC_ILi0EEESX_SX_EEEEENSB_IJNSA_10UnderscoreES10_S10_EEEEENS7_6detail27Sm100ImplicitGemmTileTraitsINSA_25SM100_TMA_2SM_LOAD_IM2COLENSA_14ComposedLayoutINSA_7SwizzleILi2ELi4ELi3EEENSA_18smem_ptr_flag_bitsILi16EEENSV_INSB_IJNSC_ILi8EEESJ_EEENSB_IJSJ_SE_EEEEEEEvEENS14_INSA_18SM100_TMA_2SM_LOADENS16_IS18_S1A_NSV_INSB_IJSJ_S1B_EEENSB_IJSE_SJ_EEEEEEEvEEEENS_8epilogue10collective18CollectiveEpilogueINS1O_23Sm100TmaWarpSpecializedILi3ELi2ELi16ELb1ELb0EEEJNSB_IJSI_SI_SK_EEENSB_IJNSV_ISI_SE_EENSV_INSB_IJNSC_ILi16EEESD_EEES1J_EEEEESM_NSB_IJNSB_IJlllEEESE_SX_EEESM_S20_NS1O_6fusion15FusionCallbacksIS1S_NS21_17LinearCombinationISM_fSM_fLNS_15FloatRoundStyleE2EEES1T_S1Y_JEEENSA_5SM1004TMEM4LOAD26SM100_TMEM_LOAD_32dp32b16xENSA_20SM90_TMA_LOAD_IM2COLENS16_INS17_ILi1ELi4ELi3EEES1A_NSV_INSB_IJS1B_S1V_EEENSB_IJS1V_SE_EEEEEEENSA_39AutoVectorizingCopyWithAssumedAlignmentILi128EEENSA_21SM90_TMA_STORE_IM2COLES2G_S2I_S2I_EEEvvEEEEvNT_6ParamsE:
        .type           _ZN7cutlass13device_kernelINS_4conv6kernel13ConvUniversalINS1_16ConvProblemShapeILNS1_8OperatorE1ELi2EEENS1_10collective14CollectiveConvINS1_47MainloopSm100TmaUmmaWarpSpecializedImplicitGemmILS5_1ELi35ELi2ELi1ELi2EN4cute5tupleIJNSA_1CILi2EEENSC_ILi1EEESE_EEEEENSB_IJNSC_ILi128EEENSC_ILi64EEENSB_IJNSC_ILi32EEEEEEEEENS_6half_tESM_NSA_8TiledMMAINSA_8MMA_AtomIJNSA_26SM100_MMA_F16BF16_2x1SM_SSISM_SM_fLi128ELi64ELNSA_4UMMA5MajorE0ELSR_1ELNSQ_7ScaleInE0ELSS_0EEEEEENSA_6LayoutINSB_IJSE_SE_SE_EEENSB_IJNSC_ILi0EEESX_SX_EEEEENSB_IJNSA_10UnderscoreES10_S10_EEEEENS7_6detail27Sm100ImplicitGemmTileTraitsINSA_25SM100_TMA_2SM_LOAD_IM2COLENSA_14ComposedLayoutINSA_7SwizzleILi2ELi4ELi3EEENSA_18smem_ptr_flag_bitsILi16EEENSV_INSB_IJNSC_ILi8EEESJ_EEENSB_IJSJ_SE_EEEEEEEvEENS14_INSA_18SM100_TMA_2SM_LOADENS16_IS18_S1A_NSV_INSB_IJSJ_S1B_EEENSB_IJSE_SJ_EEEEEEEvEEEENS_8epilogue10collective18CollectiveEpilogueINS1O_23Sm100TmaWarpSpecializedILi3ELi2ELi16ELb1ELb0EEEJNSB_IJSI_SI_SK_EEENSB_IJNSV_ISI_SE_EENSV_INSB_IJNSC_ILi16EEESD_EEES1J_EEEEESM_NSB_IJNSB_IJlllEEESE_SX_EEESM_S20_NS1O_6fusion15FusionCallbacksIS1S_NS21_17LinearCombinationISM_fSM_fLNS_15FloatRoundStyleE2EEES1T_S1Y_JEEENSA_5SM1004TMEM4LOAD26SM100_TMEM_LOAD_32dp32b16xENSA_20SM90_TMA_LOAD_IM2COLENS16_INS17_ILi1ELi4ELi3EEES1A_NSV_INSB_IJS1B_S1V_EEENSB_IJS1V_SE_EEEEEEENSA_39AutoVectorizingCopyWithAssumedAlignmentILi128EEENSA_21SM90_TMA_STORE_IM2COLES2G_S2I_S2I_EEEvvEEEEvNT_6ParamsE,@function
        .size           _ZN7cutlass13device_kernelINS_4conv6kernel13ConvUniversalINS1_16ConvProblemShapeILNS1_8OperatorE1ELi2EEENS1_10collective14CollectiveConvINS1_47MainloopSm100TmaUmmaWarpSpecializedImplicitGemmILS5_1ELi35ELi2ELi1ELi2EN4cute5tupleIJNSA_1CILi2EEENSC_ILi1EEESE_EEEEENSB_IJNSC_ILi128EEENSC_ILi64EEENSB_IJNSC_ILi32EEEEEEEEENS_6half_tESM_NSA_8TiledMMAINSA_8MMA_AtomIJNSA_26SM100_MMA_F16BF16_2x1SM_SSISM_SM_fLi128ELi64ELNSA_4UMMA5MajorE0ELSR_1ELNSQ_7ScaleInE0ELSS_0EEEEEENSA_6LayoutINSB_IJSE_SE_SE_EEENSB_IJNSC_ILi0EEESX_SX_EEEEENSB_IJNSA_10UnderscoreES10_S10_EEEEENS7_6detail27Sm100ImplicitGemmTileTraitsINSA_25SM100_TMA_2SM_LOAD_IM2COLENSA_14ComposedLayoutINSA_7SwizzleILi2ELi4ELi3EEENSA_18smem_ptr_flag_bitsILi16EEENSV_INSB_IJNSC_ILi8EEESJ_EEENSB_IJSJ_SE_EEEEEEEvEENS14_INSA_18SM100_TMA_2SM_LOADENS16_IS18_S1A_NSV_INSB_IJSJ_S1B_EEENSB_IJSE_SJ_EEEEEEEvEEEENS_8epilogue10collective18CollectiveEpilogueINS1O_23Sm100TmaWarpSpecializedILi3ELi2ELi16ELb1ELb0EEEJNSB_IJSI_SI_SK_EEENSB_IJNSV_ISI_SE_EENSV_INSB_IJNSC_ILi16EEESD_EEES1J_EEEEESM_NSB_IJNSB_IJlllEEESE_SX_EEESM_S20_NS1O_6fusion15FusionCallbacksIS1S_NS21_17LinearCombinationISM_fSM_fLNS_15FloatRoundStyleE2EEES1T_S1Y_JEEENSA_5SM1004TMEM4LOAD26SM100_TMEM_LOAD_32dp32b16xENSA_20SM90_TMA_LOAD_IM2COLENS16_INS17_ILi1ELi4ELi3EEES1A_NSV_INSB_IJS1B_S1V_EEENSB_IJS1V_SE_EEEEEEENSA_39AutoVectorizingCopyWithAssumedAlignmentILi128EEENSA_21SM90_TMA_STORE_IM2COLES2G_S2I_S2I_EEEvvEEEEvNT_6ParamsE,(.L_x_259 - _ZN7cutlass13device_kernelINS_4conv6kernel13ConvUniversalINS1_16ConvProblemShapeILNS1_8OperatorE1ELi2EEENS1_10collective14CollectiveConvINS1_47MainloopSm100TmaUmmaWarpSpecializedImplicitGemmILS5_1ELi35ELi2ELi1ELi2EN4cute5tupleIJNSA_1CILi2EEENSC_ILi1EEESE_EEEEENSB_IJNSC_ILi128EEENSC_ILi64EEENSB_IJNSC_ILi32EEEEEEEEENS_6half_tESM_NSA_8TiledMMAINSA_8MMA_AtomIJNSA_26SM100_MMA_F16BF16_2x1SM_SSISM_SM_fLi128ELi64ELNSA_4UMMA5MajorE0ELSR_1ELNSQ_7ScaleInE0ELSS_0EEEEEENSA_6LayoutINSB_IJSE_SE_SE_EEENSB_IJNSC_ILi0EEESX_SX_EEEEENSB_IJNSA_10UnderscoreES10_S10_EEEEENS7_6detail27Sm100ImplicitGemmTileTraitsINSA_25SM100_TMA_2SM_LOAD_IM2COLENSA_14ComposedLayoutINSA_7SwizzleILi2ELi4ELi3EEENSA_18smem_ptr_flag_bitsILi16EEENSV_INSB_IJNSC_ILi8EEESJ_EEENSB_IJSJ_SE_EEEEEEEvEENS14_INSA_18SM100_TMA_2SM_LOADENS16_IS18_S1A_NSV_INSB_IJSJ_S1B_EEENSB_IJSE_SJ_EEEEEEEvEEEENS_8epilogue10collective18CollectiveEpilogueINS1O_23Sm100TmaWarpSpecializedILi3ELi2ELi16ELb1ELb0EEEJNSB_IJSI_SI_SK_EEENSB_IJNSV_ISI_SE_EENSV_INSB_IJNSC_ILi16EEESD_EEES1J_EEEEESM_NSB_IJNSB_IJlllEEESE_SX_EEESM_S20_NS1O_6fusion15FusionCallbacksIS1S_NS21_17LinearCombinationISM_fSM_fLNS_15FloatRoundStyleE2EEES1T_S1Y_JEEENSA_5SM1004TMEM4LOAD26SM100_TMEM_LOAD_32dp32b16xENSA_20SM90_TMA_LOAD_IM2COLENS16_INS17_ILi1ELi4ELi3EEES1A_NSV_INSB_IJS1B_S1V_EEENSB_IJS1V_SE_EEEEEEENSA_39AutoVectorizingCopyWithAssumedAlignmentILi128EEENSA_21SM90_TMA_STORE_IM2COLES2G_S2I_S2I_EEEvvEEEEvNT_6ParamsE)
        .other          _ZN7cutlass13device_kernelINS_4conv6kernel13ConvUniversalINS1_16ConvProblemShapeILNS1_8OperatorE1ELi2EEENS1_10collective14CollectiveConvINS1_47MainloopSm100TmaUmmaWarpSpecializedImplicitGemmILS5_1ELi35ELi2ELi1ELi2EN4cute5tupleIJNSA_1CILi2EEENSC_ILi1EEESE_EEEEENSB_IJNSC_ILi128EEENSC_ILi64EEENSB_IJNSC_ILi32EEEEEEEEENS_6half_tESM_NSA_8TiledMMAINSA_8MMA_AtomIJNSA_26SM100_MMA_F16BF16_2x1SM_SSISM_SM_fLi128ELi64ELNSA_4UMMA5MajorE0ELSR_1ELNSQ_7ScaleInE0ELSS_0EEEEEENSA_6LayoutINSB_IJSE_SE_SE_EEENSB_IJNSC_ILi0EEESX_SX_EEEEENSB_IJNSA_10UnderscoreES10_S10_EEEEENS7_6detail27Sm100ImplicitGemmTileTraitsINSA_25SM100_TMA_2SM_LOAD_IM2COLENSA_14ComposedLayoutINSA_7SwizzleILi2ELi4ELi3EEENSA_18smem_ptr_flag_bitsILi16EEENSV_INSB_IJNSC_ILi8EEESJ_EEENSB_IJSJ_SE_EEEEEEEvEENS14_INSA_18SM100_TMA_2SM_LOADENS16_IS18_S1A_NSV_INSB_IJSJ_S1B_EEENSB_IJSE_SJ_EEEEEEEvEEEENS_8epilogue10collective18CollectiveEpilogueINS1O_23Sm100TmaWarpSpecializedILi3ELi2ELi16ELb1ELb0EEEJNSB_IJSI_SI_SK_EEENSB_IJNSV_ISI_SE_EENSV_INSB_IJNSC_ILi16EEESD_EEES1J_EEEEESM_NSB_IJNSB_IJlllEEESE_SX_EEESM_S20_NS1O_6fusion15FusionCallbacksIS1S_NS21_17LinearCombinationISM_fSM_fLNS_15FloatRoundStyleE2EEES1T_S1Y_JEEENSA_5SM1004TMEM4LOAD26SM100_TMEM_LOAD_32dp32b16xENSA_20SM90_TMA_LOAD_IM2COLENS16_INS17_ILi1ELi4ELi3EEES1A_NSV_INSB_IJS1B_S1V_EEENSB_IJS1V_SE_EEEEEEENSA_39AutoVectorizingCopyWithAssumedAlignmentILi128EEENSA_21SM90_TMA_STORE_IM2COLES2G_S2I_S2I_EEEvvEEEEvNT_6ParamsE,@"STO_CUDA_ENTRY STV_DEFAULT"
_ZN7cutlass13device_kernelINS_4conv6kernel13ConvUniversalINS1_16ConvProblemShapeILNS1_8OperatorE1ELi2EEENS1_10collective14CollectiveConvINS1_47MainloopSm100TmaUmmaWarpSpecializedImplicitGemmILS5_1ELi35ELi2ELi1ELi2EN4cute5tupleIJNSA_1CILi2EEENSC_ILi1EEESE_EEEEENSB_IJNSC_ILi128EEENSC_ILi64EEENSB_IJNSC_ILi32EEEEEEEEENS_6half_tESM_NSA_8TiledMMAINSA_8MMA_AtomIJNSA_26SM100_MMA_F16BF16_2x1SM_SSISM_SM_fLi128ELi64ELNSA_4UMMA5MajorE0ELSR_1ELNSQ_7ScaleInE0ELSS_0EEEEEENSA_6LayoutINSB_IJSE_SE_SE_EEENSB_IJNSC_ILi0EEESX_SX_EEEEENSB_IJNSA_10UnderscoreES10_S10_EEEEENS7_6detail27Sm100ImplicitGemmTileTraitsINSA_25SM100_TMA_2SM_LOAD_IM2COLENSA_14ComposedLayoutINSA_7SwizzleILi2ELi4ELi3EEENSA_18smem_ptr_flag_bitsILi16EEENSV_INSB_IJNSC_ILi8EEESJ_EEENSB_IJSJ_SE_EEEEEEEvEENS14_INSA_18SM100_TMA_2SM_LOADENS16_IS18_S1A_NSV_INSB_IJSJ_S1B_EEENSB_IJSE_SJ_EEEEEEEvEEEENS_8epilogue10collective18CollectiveEpilogueINS1O_23Sm100TmaWarpSpecializedILi3ELi2ELi16ELb1ELb0EEEJNSB_IJSI_SI_SK_EEENSB_IJNSV_ISI_SE_EENSV_INSB_IJNSC_ILi16EEESD_EEES1J_EEEEESM_NSB_IJNSB_IJlllEEESE_SX_EEESM_S20_NS1O_6fusion15FusionCallbacksIS1S_NS21_17LinearCombinationISM_fSM_fLNS_15FloatRoundStyleE2EEES1T_S1Y_JEEENSA_5SM1004TMEM4LOAD26SM100_TMEM_LOAD_32dp32b16xENSA_20SM90_TMA_LOAD_IM2COLENS16_INS17_ILi1ELi4ELi3EEES1A_NSV_INSB_IJS1B_S1V_EEENSB_IJS1V_SE_EEEEEEENSA_39AutoVectorizingCopyWithAssumedAlignmentILi128EEENSA_21SM90_TMA_STORE_IM2COLES2G_S2I_S2I_EEEvvEEEEvNT_6ParamsE:
[----:B------:R-:W1:Y:S01]  /*0000*/  LDC R1, c[0x0][0x37c] ;  /* 0x0000df00ff017b82 */ /* 0x000e620000000800 */
[----:B------:R-:W2:Y:S01]  /*0010*/  S2R R55, SR_TID.X ;  /* 0x0000000000377919 */ /* 0x000ea20000002100 */
[----:B------:R-:W3:Y:S06]  /*0020*/  LDCU.64 UR8, c[0x0][0x890] ;  /* 0x00011200ff0877ac */ /* 0x000eec0008000a00 */
[----:B------:R-:W4:Y:S01]  /*0030*/  S2UR UR4, SR_CgaCtaId ;  /* 0x00000000000479c3 */ /* 0x000f220000008800 */
[----:B-1----:R-:W-:Y:S01]  /*0040*/  VIADD R1, R1, 0xfffffff8 ;  /* 0xfffffff801017836 */ /* 0x002fe20000000000 */
[----:B------:R-:W-:-:S02]  /*0050*/  PRMT R45, RZ, 0x7610, R45 ;  /* 0x00007610ff2d7816 */ /* 0x000fc4000000002d */
[----:B------:R-:W-:Y:S02]  /*0060*/  ELECT P1, URZ, PT ;  /* 0x0000000000ff782f */ /* 0x000fe40003820000 */
[----:B------:R-:W-:Y:S01]  /*0070*/  R2UR UR43, R1 ;  /* 0x00000000012b72ca */ /* 0x000fe200000e0000 */
[----:B---3--:R-:W-:-:S04]  /*0080*/  UISETP.NE.U32.AND UP0, UPT, UR8, URZ, UPT ;  /* 0x000000ff0800728c */ /* 0x008fc8000bf05070 */
[----:B------:R-:W-:Y:S02]  /*0090*/  UISETP.NE.AND.EX UP0, UPT, UR9, URZ, UPT, UP0 ;  /* 0x000000ff0900728c */ /* 0x000fe4000bf05300 */
[----:B----4-:R-:W-:Y:S02]  /*00a0*/  ULOP3.LUT UR31, UR4, 0x1, URZ, 0xc0, !UPT ;  /* 0x00000001041f7892 */ /* 0x010fe4000f8ec0ff */
[----:B------:R-:W-:Y:S01]  /*00b0*/  ULOP3.LUT UR30, UR4, 0x1, URZ, 0x3c, !UPT ;  /* 0x00000001041e7892 */ /* 0x000fe2000f8e3cff */
[----:B--2---:R-:W-:-:S05]  /*00c0*/  SHF.R.U32.HI R46, RZ, 0x5, R55 ;  /* 0x00000005ff2e7819 */ /* 0x004fca0000011637 */
[----:B------:R-:W1:Y:S02]  /*00d0*/  SHFL.IDX PT, R0, R46, RZ, 0x1f ;  /* 0x00001fff2e007589 */ /* 0x000e6400000e0000 */
[----:B-1----:R-:W-:Y:S01]  /*00e0*/  R2UR UR18, R0 ;  /* 0x00000000001272ca */ /* 0x002fe200000e0000 */
[----:B------:R-:W-:-:S14]  /*00f0*/  BRA.U UP0, `(.L_x_0) ;  /* 0x0000000100307547 */ /* 0x000fdc000b800000 */
[----:B------:R-:W1:Y:S02]  /*0100*/  LDCU.64 UR4, c[0x0][0x888] ;  /* 0x00011100ff0477ac */ /* 0x000e640008000a00 */
[----:B-1----:R-:W-:-:S04]  /*0110*/  UISETP.NE.U32.AND UP0, UPT, UR4, URZ, UPT ;  /* 0x000000ff0400728c */ /* 0x002fc8000bf05070 */
[----:B------:R-:W-:-:S09]  /*0120*/  UISETP.NE.AND.EX UP0, UPT, UR5, URZ, UPT, UP0 ;  /* 0x000000ff0500728c */ /* 0x000fd2000bf05300 */
[----:B------:R-:W-:Y:S05]  /*0130*/  BRA.U !UP0, `(.L_x_1) ;  /* 0x0000000108147547 */ /* 0x000fea000b800000 */
[----:B------:R-:W1:Y:S01]  /*0140*/  LDC.64 R26, c[0x0][0x888] ;  /* 0x00022200ff1a7b82 */ /* 0x000e620000000a00 */
[----:B------:R-:W1:Y:S02]  /*0150*/  LDCU.64 UR4, c[0x0][0x358] ;  /* 0x00006b00ff0477ac */ /* 0x000e640008000a00 */
[----:B-1----:R1:W5:Y:S01]  /*0160*/  LDG.E R26, desc[UR4][R26.64] ;  /* 0x000000041a1a7981 */ /* 0x002362000c1e1900 */
[----:B------:R-:W-:Y:S01]  /*0170*/  HFMA2 R45, -RZ, RZ, 0, 5.9604644775390625e-08 ;  /* 0x00000001ff2d7431 */ /* 0x000fe200000001ff */
[----:B------:R-:W-:Y:S05]  /*0180*/  BRA `(.L_x_0) ;  /* 0x00000000000c7947 */ /* 0x000fea0003800000 */
.L_x_1:
[----:B------:R-:W1:Y:S01]  /*0190*/  LDCU UR4, c[0x0][0x880] ;  /* 0x00011000ff0477ac */ /* 0x000e620008000800 */
[----:B------:R-:W-:Y:S01]  /*01a0*/  HFMA2 R45, -RZ, RZ, 0, 5.9604644775390625e-08 ;  /* 0x00000001ff2d7431 */ /* 0x000fe200000001ff */
[----:B-1----:R-:W-:-:S07]  /*01b0*/  MOV R26, UR4 ;  /* 0x00000004001a7c02 */ /* 0x002fce0008000f00 */
.L_x_0:
[----:B------:R-:W2:Y:S02]  /*01c0*/  LDCU.64 UR4, c[0x0][0x8b0] ;  /* 0x00011600ff0477ac */ /* 0x000ea40008000a00 */
[----:B--2---:R-:W-:-:S04]  /*01d0*/  UISETP.NE.U32.AND UP0, UPT, UR4, URZ, UPT ;  /* 0x000000ff0400728c */ /* 0x004fc8000bf05070 */
[----:B------:R-:W-:-:S09]  /*01e0*/  UISETP.NE.AND.EX UP0, UPT, UR5, URZ, UPT, UP0 ;  /* 0x000000ff0500728c */ /* 0x000fd2000bf05300 */
[----:B------:R-:W-:Y:S05]  /*01f0*/  BRA.U UP0, `(.L_x_2) ;  /* 0x0000000100287547 */ /* 0x000fea000b800000 */
[----:B------:R-:W2:Y:S02]  /*0200*/  LDCU.64 UR4, c[0x0][0x8a8] ;  /* 0x00011500ff0477ac */ /* 0x000ea40008000a00 */
[----:B--2---:R-:W-:-:S04]  /*0210*/  UISETP.NE.U32.AND UP0, UPT, UR4, URZ, UPT ;  /* 0x000000ff0400728c */ /* 0x004fc8000bf05070 */
[----:B------:R-:W-:-:S09]  /*0220*/  UISETP.NE.AND.EX UP0, UPT, UR5, URZ, UPT, UP0 ;  /* 0x000000ff0500728c */ /* 0x000fd2000bf05300 */
[----:B------:R-:W-:Y:S05]  /*0230*/  BRA.U !UP0, `(.L_x_3) ;  /* 0x0000000108107547 */ /* 0x000fea000b800000 */
[----:B------:R-:W2:Y:S01]  /*0240*/  LDC.64 R24, c[0x0][0x8a8] ;  /* 0x00022a00ff187b82 */ /* 0x000ea20000000a00 */
[----:B------:R-:W2:Y:S02]  /*0250*/  LDCU.64 UR4, c[0x0][0x358] ;  /* 0x00006b00ff0477ac */ /* 0x000ea40008000a00 */
[----:B--2---:R2:W5:Y:S01]  /*0260*/  LDG.E R24, desc[UR4][R24.64] ;  /* 0x0000000418187981 */ /* 0x004562000c1e1900 */
[----:B------:R-:W-:Y:S05]  /*0270*/  BRA `(.L_x_2) ;  /* 0x0000000000087947 */ /* 0x000fea0003800000 */
.L_x_3:
[----:B------:R-:W2:Y:S02]  /*0280*/  LDCU UR4, c[0x0][0x8a0] ;  /* 0x00011400ff0477ac */ /* 0x000ea40008000800 */
[----:B--2---:R-:W-:Y:S02]  /*0290*/  MOV R24, UR4 ;  /* 0x0000000400187c02 */ /* 0x004fe40008000f00 */
.L_x_2:
[----:B------:R-:W-:Y:S01]  /*02a0*/  IMAD.U32 R0, RZ, RZ, UR18 ;  /* 0x00000012ff007e24 */ /* 0x000fe2000f8e00ff */
[----:B------:R-:W-:Y:S04]  /*02b0*/  BSSY.RECONVERGENT B0, `(.L_x_4) ;  /* 0x000000c000007945 */ /* 0x000fe80003800200 */
[C---:B------:R-:W-:Y:S02]  /*02c0*/  ISETP.NE.OR P2, PT, R0.reuse, 0x1, !P1 ;  /* 0x000000010000780c */ /* 0x040fe40004f45670 */
[----:B------:R-:W-:-:S11]  /*02d0*/  ISETP.NE.OR P0, PT, R0, 0x3, !P1 ;  /* 0x000000030000780c */ /* 0x000fd60004f05670 */
[----:B------:R-:W-:Y:S05]  /*02e0*/  @P2 BRA `(.L_x_5) ;  /* 0x0000000000202947 */ /* 0x000fea0003800000 */
[----:B------:R-:W3:Y:S02]  /*02f0*/  LDCU.64 UR4, c[0x0][0x348] ;  /* 0x00006900ff0477ac */ /* 0x000ee40008000a00 */
[----:B---3--:R-:W-:Y:S02]  /*0300*/  UIADD3 UR6, UP1, UPT, UR4, 0x80, URZ ;  /* 0x0000008004067890 */ /* 0x008fe4000ff3e0ff */
[----:B------:R-:W-:Y:S02]  /*0310*/  UIADD3 UR4, UP0, UPT, UR4, 0x180, URZ ;  /* 0x0000018004047890 */ /* 0x000fe4000ff1e0ff */
[----:B------:R-:W-:Y:S02]  /*0320*/  UIADD3.X UR7, UPT, UPT, URZ, UR5, URZ, UP1, !UPT ;  /* 0x00000005ff077290 */ /* 0x000fe40008ffe4ff */
[----:B------:R-:W-:-:S07]  /*0330*/  UIADD3.X UR5, UPT, UPT, URZ, UR5, URZ, UP0, !UPT ;  /* 0x00000005ff057290 */ /* 0x000fce00087fe4ff */
[----:B------:R3:W-:Y:S02]  /*0340*/  UTMACCTL.PF [UR6] ;  /* 0x00000000060079b9 */ /* 0x0007e40008040000 */
[----:B------:R3:W-:Y:S02]  /*0350*/  UTMACCTL.PF [UR4] ;  /* 0x00000000040079b9 */ /* 0x0007e40008040000 */
[----:B---3--:R-:W-:Y:S01]  /*0360*/  NOP ;  /* 0x0000000000007918 */ /* 0x008fe20000000000 */
.L_x_5:
[----:B------:R-:W-:Y:S05]  /*0370*/  BSYNC.RECONVERGENT B0 ;  /* 0x0000000000007941 */ /* 0x000fea0003800200 */
.L_x_4:
[----:B------:R-:W-:Y:S04]  /*0380*/  BSSY.RECONVERGENT B0, `(.L_x_6) ;  /* 0x000000a000007945 */ /* 0x000fe80003800200 */
        /* <DEDUP_REMOVED lines=9> */
.L_x_7:
[----:B------:R-:W-:Y:S05]  /*0420*/  BSYNC.RECONVERGENT B0 ;  /* 0x0000000000007941 */ /* 0x000fea0003800200 */
.L_x_6:
[----:B------:R-:W3:Y:S01]  /*0430*/  LDCU.64 UR4, c[0x0][0x888] ;  /* 0x00011100ff0477ac */ /* 0x000ee20008000a00 */
[----:B------:R-:W-:Y:S02]  /*0440*/  UISETP.EQ.U32.AND UP2, UPT, UR8, URZ, UPT ;  /* 0x000000ff0800728c */ /* 0x000fe4000bf42070 */
[----:B------:R-:W-:Y:S02]  /*0450*/  UPLOP3.LUT UP3, UPT, UPT, UPT, UPT, 0x80, 0x8 ;  /* 0x000000000008789c */ /* 0x000fe40003f6f070 */
[----:B---3--:R-:W-:-:S04]  /*0460*/  UISETP.NE.U32.AND UP0, UPT, UR4, URZ, UPT ;  /* 0x000000ff0400728c */ /* 0x008fc8000bf05070 */
[----:B------:R-:W-:-:S04]  /*0470*/  UISETP.NE.AND.EX UP1, UPT, UR5, URZ, UPT, UP0 ;  /* 0x000000ff0500728c */ /* 0x000fc8000bf25300 */
[----:B------:R-:W-:-:S04]  /*0480*/  UISETP.EQ.OR.EX UP4, UPT, UR9, URZ, !UP1, UP2 ;  /* 0x000000ff0900728c */ /* 0x000fc8000cf82720 */
[----:B------:R-:W-:-:S06]  /*0490*/  UP2UR UR4, UPR, URZ, 0x10 ;  /* 0x00000010ff047883 */ /* 0x000fcc0008000000 */
[----:B------:R-:W-:Y:S01]  /*04a0*/  MOV R51, UR4 ;  /* 0x0000000400337c02 */ /* 0x000fe20008000f00 */
[----:B------:R-:W-:Y:S06]  /*04b0*/  BRA.U !UP4, `(.L_x_8) ;  /* 0x000000010c207547 */ /* 0x000fec000b800000 */
[----:B------:R-:W-:Y:S01]  /*04c0*/  UISETP.NE.U32.AND UP2, UPT, UR8, URZ, UPT ;  /* 0x000000ff0800728c */ /* 0x000fe2000bf45070 */
[----:B-----5:R-:W-:Y:S01]  /*04d0*/  FSETP.NEU.AND P0, PT, R26, RZ, PT ;  /* 0x000000ff1a00720b */ /* 0x020fe20003f0d000 */
[----:B------:R-:W-:Y:S02]  /*04e0*/  USEL UR4, URZ, 0xffffffff, UP1 ;  /* 0xffffffffff047887 */ /* 0x000fe40008800000 */
[----:B------:R-:W-:-:S10]  /*04f0*/  UISETP.NE.AND.EX UP2, UPT, UR9, URZ, UPT, UP2 ;  /* 0x000000ff0900728c */ /* 0x000fd4000bf45320 */
[----:B------:R-:W-:Y:S01]  /*0500*/  VOTEU.ANY UP0, P0 ;  /* 0x0000000000ff7886 */ /* 0x000fe20000000100 */
[----:B------:R-:W-:-:S04]  /*0510*/  @!UP2 USEL UR4, URZ, 0xffffffff, UP0 ;  /* 0xffffffffff04a887 */ /* 0x000fc80008000000 */
[----:B------:R-:W-:-:S04]  /*0520*/  ULOP3.LUT UR4, UR4, 0x1, URZ, 0xc0, !UPT ;  /* 0x0000000104047892 */ /* 0x000fc8000f8ec0ff */
[----:B------:R-:W-:-:S11]  /*0530*/  UISETP.NE.U32.AND UP3, UPT, UR4, 0x1, UPT ;  /* 0x000000010400788c */ /* 0x000fd6000bf65070 */
.L_x_8:
[----:B------:R-:W3:Y:S01]  /*0540*/  SHFL.IDX PT, R0, R46, RZ, 0x1f ;  /* 0x00001fff2e007589 */ /* 0x000ee200000e0000 */
[----:B------:R-:W-:Y:S02]  /*0550*/  UISETP.NE.AND UP5, UPT, UR18, 0x2, UPT ;  /* 0x000000021200788c */ /* 0x000fe4000bfa5270 */
[----:B------:R-:W-:Y:S02]  /*0560*/  UISETP.NE.AND UP0, UPT, UR18, 0x2, UPT ;  /* 0x000000021200788c */ /* 0x000fe4000bf05270 */
[----:B------:R-:W-:Y:S02]  /*0570*/  UISETP.NE.OR UP2, UPT, UR31, URZ, UP5 ;  /* 0x000000ff1f00728c */ /* 0x000fe4000af45670 */
[----:B------:R-:W-:-:S04]  /*0580*/  USEL UR53, URZ, 0x1, UP0 ;  /* 0x00000001ff357887 */ /* 0x000fc80008000000 */
[----:B------:R-:W-:Y:S02]  /*0590*/  PLOP3.LUT P3, PT, P1, PT, UP2, 0xae, 0xea ;  /* 0x0000000000ea781c */ /* 0x000fe40000f6f52e */
[----:B---3--:R-:W-:-:S13]  /*05a0*/  ISETP.NE.AND P0, PT, R0, RZ, PT ;  /* 0x000000ff0000720c */ /* 0x008fda0003f05270 */
[----:B------:R-:W-:Y:S05]  /*05b0*/  @P0 BRA `(.L_x_9) ;  /* 0x00000004004c0947 */ /* 0x000fea0003800000 */
[----:B------:R-:W-:Y:S01]  /*05c0*/  ELECT P0, URZ, PT ;  /* 0x0000000000ff782f */ /* 0x000fe20003800000 */
[----:B------:R-:W-:-:S12]  /*05d0*/  BSSY.RECONVERGENT B0, `(.L_x_9) ;  /* 0x0000051000007945 */ /* 0x000fd80003800200 */
[----:B------:R-:W-:Y:S05]  /*05e0*/  @!P0 BRA `(.L_x_10) ;  /* 0x00000004003c8947 */ /* 0x000fea0003800000 */
[----:B------:R-:W3:Y:S01]  /*05f0*/  S2UR UR5, SR_CgaCtaId ;  /* 0x00000000000579c3 */ /* 0x000ee20000008800 */
[----:B------:R-:W-:Y:S01]  /*0600*/  UMOV UR4, 0x400 ;  /* 0x0000040000047882 */ /* 0x000fe20000000000 */
[----:B------:R-:W-:Y:S02]  /*0610*/  UMOV UR6, 0x1 ;  /* 0x0000000100067882 */ /* 0x000fe40000000000 */
[----:B------:R-:W-:-:S04]  /*0620*/  UIADD3 UR6, UPT, UPT, -UR6, 0x100000, URZ ;  /* 0x0010000006067890 */ /* 0x000fc8000fffe1ff */
[----:B------:R-:W-:Y:S02]  /*0630*/  USHF.L.U32 UR7, UR6, 0xb, URZ ;  /* 0x0000000b06077899 */ /* 0x000fe400080006ff */
[----:B------:R-:W-:Y:S02]  /*0640*/  USHF.L.U32 UR6, UR6, 0x1, URZ ;  /* 0x0000000106067899 */ /* 0x000fe400080006ff */
[----:B---3--:R-:W-:Y:S01]  /*0650*/  ULEA UR4, UR5, UR4, 0x18 ;  /* 0x0000000405047291 */ /* 0x008fe2000f8ec0ff */
[----:B------:R-:W3:Y:S11]  /*0660*/  FENCE.VIEW.ASYNC.S ;  /* 0x00000000000073c6 */ /* 0x000ef60000000000 */
[----:B---3--:R3:W4:Y:S01]  /*0670*/  SYNCS.EXCH.64 URZ, [UR4], UR6 ;  /* 0x0000000604ff75b2 */ /* 0x0087220008000100 */
[----:B------:R3:W1:Y:S01]  /*0680*/  SYNCS.EXCH.64 URZ, [UR4+0x118], UR6 ;  /* 0x0001180604ff75b2 */ /* 0x0006620008000100 */
        /* <DEDUP_REMOVED lines=67> */
[----:B------:R3:W1:Y:S02]  /*0ac0*/  SYNCS.EXCH.64 URZ, [UR4+0x228], UR6 ;  /* 0x0002280604ff75b2 */ /* 0x0006640008000100 */
[----:B---34-:R-:W-:Y:S01]  /*0ad0*/  NOP ;  /* 0x0000000000007918 */ /* 0x018fe20000000000 */
.L_x_10:
[----:B------:R-:W-:Y:S05]  /*0ae0*/  BSYNC.RECONVERGENT B0 ;  /* 0x0000000000007941 */ /* 0x000fea0003800200 */
.L_x_9:
[----:B------:R-:W3:Y:S01]  /*0af0*/  SHFL.IDX PT, R0, R46, RZ, 0x1f ;  /* 0x00001fff2e007589 */ /* 0x000ee200000e0000 */
[----:B------:R-:W-:Y:S01]  /*0b00*/  NOP ;  /* 0x0000000000007918 */ /* 0x000fe20000000000 */
[----:B---3--:R-:W-:-:S13]  /*0b10*/  ISETP.NE.AND P0, PT, R0, 0x1, PT ;  /* 0x000000010000780c */ /* 0x008fda0003f05270 */
[----:B------:R-:W-:Y:S05]  /*0b20*/  @P0 BRA `(.L_x_11) ;  /* 0x0000000000500947 */ /* 0x000fea0003800000 */
[----:B------:R-:W3:Y:S01]  /*0b30*/  S2UR UR5, SR_CgaCtaId ;  /* 0x00000000000579c3 */ /* 0x000ee20000008800 */
[----:B------:R-:W-:Y:S01]  /*0b40*/  UMOV UR4, 0x400 ;  /* 0x0000040000047882 */ /* 0x000fe20000000000 */
[----:B------:R-:W-:Y:S01]  /*0b50*/  UMOV UR8, 0x20 ;  /* 0x0000002000087882 */ /* 0x000fe20000000000 */
[----:B------:R-:W-:Y:S01]  /*0b60*/  UMOV UR6, 0x80 ;  /* 0x0000008000067882 */ /* 0x000fe20000000000 */
[----:B------:R-:W-:-:S04]  /*0b70*/  UIADD3 UR8, UPT, UPT, -UR8, 0x100000, URZ ;  /* 0x0010000008087890 */ /* 0x000fc8000fffe1ff */
[----:B------:R-:W-:Y:S02]  /*0b80*/  USHF.L.U32 UR9, UR8, 0xb, URZ ;  /* 0x0000000b08097899 */ /* 0x000fe400080006ff */
[----:B------:R-:W-:Y:S02]  /*0b90*/  USHF.L.U32 UR8, UR8, 0x1, URZ ;  /* 0x0000000108087899 */ /* 0x000fe400080006ff */
[----:B------:R-:W-:-:S04]  /*0ba0*/  UIADD3 UR6, UPT, UPT, -UR6, 0x100000, URZ ;  /* 0x0010000006067890 */ /* 0x000fc8000fffe1ff */
[----:B------:R-:W-:Y:S02]  /*0bb0*/  USHF.L.U32 UR7, UR6, 0xb, URZ ;  /* 0x0000000b06077899 */ /* 0x000fe400080006ff */
[----:B------:R-:W-:Y:S01]  /*0bc0*/  USHF.L.U32 UR6, UR6, 0x1, URZ ;  /* 0x0000000106067899 */ /* 0x000fe200080006ff */
[----:B------:R-:W-:Y:S01]  /*0bd0*/  ELECT P0, URZ, PT ;  /* 0x0000000000ff782f */ /* 0x000fe20003800000 */
[----:B---3--:R-:W-:Y:S01]  /*0be0*/  ULEA UR4, UR5, UR4, 0x18 ;  /* 0x0000000405047291 */ /* 0x008fe2000f8ec0ff */
[----:B------:R-:W3:Y:S11]  /*0bf0*/  FENCE.VIEW.ASYNC.S ;  /* 0x00000000000073c6 */ /* 0x000ef60000000000 */
[----:B---3--:R3:W4:Y:S01]  /*0c00*/  SYNCS.EXCH.64 URZ, [UR4+0x230], UR8 ;  /* 0x0002300804ff75b2 */ /* 0x0087220008000100 */
[----:B------:R3:W1:Y:S01]  /*0c10*/  SYNCS.EXCH.64 URZ, [UR4+0x248], UR6 ;  /* 0x0002480604ff75b2 */ /* 0x0006620008000100 */
[----:B------:R3:W1:Y:S01]  /*0c20*/  SYNCS.EXCH.64 URZ, [UR4+0x238], UR8 ;  /* 0x0002380804ff75b2 */ /* 0x0006620008000100 */
[----:B------:R3:W1:Y:S01]  /*0c30*/  SYNCS.EXCH.64 URZ, [UR4+0x250], UR6 ;  /* 0x0002500604ff75b2 */ /* 0x0006620008000100 */
[----:B------:R3:W1:Y:S01]  /*0c40*/  SYNCS.EXCH.64 URZ, [UR4+0x240], UR8 ;  /* 0x0002400804ff75b2 */ /* 0x0006620008000100 */
[----:B------:R3:W1:Y:S01]  /*0c50*/  SYNCS.EXCH.64 URZ, [UR4+0x258], UR6 ;  /* 0x0002580604ff75b2 */ /* 0x0006620008000100 */
[----:B------:R-:W-:Y:S01]  /*0c60*/  NOP ;  /* 0x0000000000007918 */ /* 0x000fe20000000000 */
.L_x_11:
[----:B------:R-:W2:Y:S01]  /*0c70*/  SHFL.IDX PT, R0, R46, RZ, 0x1f ;  /* 0x00001fff2e007589 */ /* 0x000ea200000e0000 */
[----:B------:R-:W-:Y:S01]  /*0c80*/  NOP ;  /* 0x0000000000007918 */ /* 0x000fe20000000000 */
[----:B--2---:R-:W-:-:S13]  /*0c90*/  ISETP.NE.AND P0, PT, R0, 0x3, PT ;  /* 0x000000030000780c */ /* 0x004fda0003f05270 */
[----:B------:R-:W-:Y:S05]  /*0ca0*/  @P0 BRA `(.L_x_12) ;  /* 0x0000000000300947 */ /* 0x000fea0003800000 */
[----:B------:R-:W2:Y:S01]  /*0cb0*/  S2UR UR5, SR_CgaCtaId ;  /* 0x00000000000579c3 */ /* 0x000ea20000008800 */
[----:B---3--:R-:W-:Y:S01]  /*0cc0*/  UMOV UR4, 0x400 ;  /* 0x0000040000047882 */ /* 0x008fe20000000000 */
[----:B------:R-:W-:Y:S01]  /*0cd0*/  UMOV UR6, 0x20 ;  /* 0x0000002000067882 */ /* 0x000fe20000000000 */
[----:B------:R-:W-:Y:S01]  /*0ce0*/  ELECT P0, URZ, PT ;  /* 0x0000000000ff782f */ /* 0x000fe20003800000 */
[----:B------:R-:W-:-:S04]  /*0cf0*/  UIADD3 UR6, UPT, UPT, -UR6, 0x100000, URZ ;  /* 0x0010000006067890 */ /* 0x000fc8000fffe1ff */
[----:B------:R-:W-:Y:S02]  /*0d00*/  USHF.L.U32 UR7, UR6, 0xb, URZ ;  /* 0x0000000b06077899 */ /* 0x000fe400080006ff */
[----:B------:R-:W-:Y:S02]  /*0d10*/  USHF.L.U32 UR6, UR6, 0x1, URZ ;  /* 0x0000000106067899 */ /* 0x000fe400080006ff */
[----:B--2---:R-:W-:Y:S01]  /*0d20*/  ULEA UR4, UR5, UR4, 0x18 ;  /* 0x0000000405047291 */ /* 0x004fe2000f8ec0ff */
[----:B------:R-:W2:Y:S11]  /*0d30*/  FENCE.VIEW.ASYNC.S ;  /* 0x00000000000073c6 */ /* 0x000eb60000000000 */
[----:B--2---:R2:W3:Y:S01]  /*0d40*/  SYNCS.EXCH.64 URZ, [UR4+0x260], UR6 ;  /* 0x0002600604ff75b2 */ /* 0x0044e20008000100 */
[----:B------:R2:W1:Y:S01]  /*0d50*/  SYNCS.EXCH.64 URZ, [UR4+0x268], UR6 ;  /* 0x0002680604ff75b2 */ /* 0x0004620008000100 */
[----:B------:R-:W-:Y:S01]  /*0d60*/  NOP ;  /* 0x0000000000007918 */ /* 0x000fe20000000000 */
.L_x_12:
[----:B------:R-:W4:Y:S01]  /*0d70*/  SHFL.IDX PT, R0, R46, RZ, 0x1f ;  /* 0x00001fff2e007589 */ /* 0x000f2200000e0000 */
[----:B------:R-:W-:Y:S01]  /*0d80*/  NOP ;  /* 0x0000000000007918 */ /* 0x000fe20000000000 */
[----:B----4-:R-:W-:-:S13]  /*0d90*/  ISETP.NE.AND P0, PT, R0, 0x4, PT ;  /* 0x000000040000780c */ /* 0x010fda0003f05270 */
[----:B------:R-:W-:Y:S05]  /*0da0*/  @P0 BRA `(.L_x_13) ;  /* 0x0000000000440947 */ /* 0x000fea0003800000 */
[----:B------:R-:W4:Y:S01]  /*0db0*/  S2UR UR5, SR_CgaCtaId ;  /* 0x00000000000579c3 */ /* 0x000f220000008800 */
[----:B--23--:R-:W-:Y:S01]  /*0dc0*/  UMOV UR4, 0x1e0 ;  /* 0x000001e000047882 */ /* 0x00cfe20000000000 */
[----:B------:R-:W-:Y:S01]  /*0dd0*/  UMOV UR6, 0x400 ;  /* 0x0000040000067882 */ /* 0x000fe20000000000 */
[----:B------:R-:W-:Y:S01]  /*0de0*/  USEL UR4, UR4, 0x1a0, UP3 ;  /* 0x000001a004047887 */ /* 0x000fe20009800000 */
[----:B------:R-:W-:Y:S01]  /*0df0*/  UMOV UR8, 0x1 ;  /* 0x0000000100087882 */ /* 0x000fe20000000000 */
[----:B------:R-:W-:Y:S01]  /*0e00*/  ELECT P0, URZ, PT ;  /* 0x0000000000ff782f */ /* 0x000fe20003800000 */
[----:B------:R-:W-:-:S04]  /*0e10*/  UIADD3 UR8, UPT, UPT, -UR8, 0x100000, URZ ;  /* 0x0010000008087890 */ /* 0x000fc8000fffe1ff */
[----:B------:R-:W-:Y:S02]  /*0e20*/  USHF.L.U32 UR9, UR8, 0xb, URZ ;  /* 0x0000000b08097899 */ /* 0x000fe400080006ff */
[----:B------:R-:W-:Y:S02]  /*0e30*/  USHF.L.U32 UR8, UR8, 0x1, URZ ;  /* 0x0000000108087899 */ /* 0x000fe400080006ff */
[----:B----4-:R-:W-:Y:S02]  /*0e40*/  ULEA UR6, UR5, UR6, 0x18 ;  /* 0x0000000605067291 */ /* 0x010fe4000f8ec0ff */
[----:B------:R-:W-:-:S04]  /*0e50*/  UIADD3 UR4, UPT, UPT, -UR4, 0x100000, URZ ;  /* 0x0010000004047890 */ /* 0x000fc8000fffe1ff */
[----:B------:R-:W-:Y:S02]  /*0e60*/  USHF.L.U32 UR5, UR4, 0xb, URZ ;  /* 0x0000000b04057899 */ /* 0x000fe400080006ff */
[----:B------:R-:W-:Y:S01]  /*0e70*/  USHF.L.U32 UR4, UR4, 0x1, URZ ;  /* 0x0000000104047899 */ /* 0x000fe200080006ff */
[----:B------:R-:W2:Y:S03]  /*0e80*/  FENCE.VIEW.ASYNC.S ;  /* 0x00000000000073c6 */ /* 0x000ea60000000000 */
[----:B--2---:R4:W2:Y:S08]  /*0e90*/  SYNCS.EXCH.64 URZ, [UR6+0x270], UR8 ;  /* 0x0002700806ff75b2 */ /* 0x0048b00008000100 */
[----:B------:R4:W3:Y:S02]  /*0ea0*/  SYNCS.EXCH.64 URZ, [UR6+0x278], UR4 ;  /* 0x0002780406ff75b2 */ /* 0x0008e40008000100 */
[----:B----4-:R-:W-:Y:S01]  /*0eb0*/  NOP ;  /* 0x0000000000007918 */ /* 0x010fe20000000000 */
.L_x_13:
[----:B------:R-:W4:Y:S01]  /*0ec0*/  SHFL.IDX PT, R0, R46, RZ, 0x1f ;  /* 0x00001fff2e007589 */ /* 0x000f2200000e0000 */
[----:B------:R-:W-:Y:S01]  /*0ed0*/  ISETP.NE.OR P1, PT, RZ, UR18, !P1 ;  /* 0x00000012ff007c0c */ /* 0x000fe2000cf25670 */
[----:B------:R-:W-:Y:S01]  /*0ee0*/  NOP ;  /* 0x0000000000007918 */ /* 0x000fe20000000000 */
[----:B----4-:R-:W-:-:S13]  /*0ef0*/  ISETP.NE.AND P0, PT, R0, 0x5, PT ;  /* 0x000000050000780c */ /* 0x010fda0003f05270 */
[----:B------:R-:W-:Y:S05]  /*0f00*/  @P0 BRA `(.L_x_14) ;  /* 0x0000000000480947 */ /* 0x000fea0003800000 */
[----:B------:R-:W4:Y:S01]  /*0f10*/  S2UR UR5, SR_CgaCtaId ;  /* 0x00000000000579c3 */ /* 0x000f220000008800 */
[----:B--23--:R-:W-:Y:S01]  /*0f20*/  UMOV UR4, 0x400 ;  /* 0x0000040000047882 */ /* 0x00cfe20000000000 */
        /* <DEDUP_REMOVED lines=9> */
[----:B----4-:R-:W-:Y:S01]  /*0fc0*/  ULEA UR4, UR5, UR4, 0x18 ;  /* 0x0000000405047291 */ /* 0x010fe2000f8ec0ff */
[----:B------:R-:W2:Y:S11]  /*0fd0*/  FENCE.VIEW.ASYNC.S ;  /* 0x00000000000073c6 */ /* 0x000eb60000000000 */
[----:B--2---:R4:W2:Y:S01]  /*0fe0*/  SYNCS.EXCH.64 URZ, [UR4+0x280], UR6 ;  /* 0x0002800604ff75b2 */ /* 0x0048a20008000100 */
[----:B------:R4:W3:Y:S01]  /*0ff0*/  SYNCS.EXCH.64 URZ, [UR4+0x290], UR8 ;  /* 0x0002900804ff75b2 */ /* 0x0008e20008000100 */
[----:B------:R4:W1:Y:S01]  /*1000*/  SYNCS.EXCH.64 URZ, [UR4+0x288], UR6 ;  /* 0x0002880604ff75b2 */ /* 0x0008620008000100 */
[----:B------:R4:W1:Y:S02]  /*1010*/  SYNCS.EXCH.64 URZ, [UR4+0x298], UR8 ;  /* 0x0002980804ff75b2 */ /* 0x0008640008000100 */
[----:B----4-:R-:W-:Y:S01]  /*1020*/  NOP ;  /* 0x0000000000007918 */ /* 0x010fe20000000000 */
.L_x_14:
[----:B--23--:R-:W2:Y:S01]  /*1030*/  S2UR UR7, SR_CgaCtaId ;  /* 0x00000000000779c3 */ /* 0x00cea20000008800 */
[----:B------:R-:W-:Y:S01]  /*1040*/  VOTEU.ALL UP0, P1 ;  /* 0x0000000000ff7886 */ /* 0x000fe20000800000 */
[----:B------:R-:W-:Y:S01]  /*1050*/  UMOV UR4, 0x20 ;  /* 0x0000002000047882 */ /* 0x000fe20000000000 */
[----:B------:R-:W-:Y:S01]  /*1060*/  NOP ;  /* 0x0000000000007918 */ /* 0x000fe20000000000 */
[----:B------:R-:W-:Y:S01]  /*1070*/  LOP3.LUT R3, R55, 0x1f, RZ, 0xc0, !PT ;  /* 0x0000001f37037812 */ /* 0x000fe200078ec0ff */
[----:B------:R-:W-:Y:S01]  /*1080*/  UISETP.NE.AND UP4, UPT, UR18, URZ, UPT ;  /* 0x000000ff1200728c */ /* 0x000fe2000bf85270 */
[----:B------:R-:W-:Y:S01]  /*1090*/  @!UP0 UMOV UR6, 0x400 ;  /* 0x0000040000068882 */ /* 0x000fe20000000000 */
[----:B------:R-:W-:-:S04]  /*10a0*/  @!UP0 UIADD3 UR4, UPT, UPT, -UR4, 0x100000, URZ ;  /* 0x0010000004048890 */ /* 0x000fc8000fffe1ff */
[----:B------:R-:W-:Y:S02]  /*10b0*/  @!UP0 USHF.L.U32 UR5, UR4, 0xb, URZ ;  /* 0x0000000b04058899 */ /* 0x000fe400080006ff */
[----:B------:R-:W-:Y:S02]  /*10c0*/  @!UP0 USHF.L.U32 UR4, UR4, 0x1, URZ ;  /* 0x0000000104048899 */ /* 0x000fe400080006ff */
[----:B--2---:R-:W-:Y:S01]  /*10d0*/  @!UP0 ULEA UR6, UR7, UR6, 0x18 ;  /* 0x0000000607068291 */ /* 0x004fe2000f8ec0ff */
[----:B------:R-:W2:Y:S01]  /*10e0*/  LDCU UR7, c[0x0][0x36c] ;  /* 0x00006d80ff0777ac */ /* 0x000ea20008000800 */
[----:B------:R-:W-:Y:S01]  /*10f0*/  VOTEU.ALL UP0, P1 ;  /* 0x0000000000ff7886 */ /* 0x000fe20000800000 */
[----:B------:R-:W3:Y:S09]  /*1100*/  FENCE.VIEW.ASYNC.S ;  /* 0x00000000000073c6 */ /* 0x000ef20000000000 */
[----:B---3--:R3:W4:Y:S01]  /*1110*/  @!UP0 SYNCS.EXCH.64 URZ, [UR6+0x2a0], UR4 ;  /* 0x0002a00406ff85b2 */ /* 0x0087220008000100 */
[----:B--2---:R-:W-:-:S09]  /*1120*/  UISETP.EQ.U32.AND UP6, UPT, UR7, 0x1, UPT ;  /* 0x000000010700788c */ /* 0x004fd2000bfc2070 */
[----:B---3--:R-:W-:Y:S05]  /*1130*/  BRA.U !UP6, `(.L_x_15) ;  /* 0x000000010e087547 */ /* 0x008fea000b800000 */
[----:B-1--4-:R-:W-:Y:S01]  /*1140*/  UCGABAR_ARV ;  /* 0x00000000000079c7 */ /* 0x012fe20008000000 */
[----:B------:R-:W-:Y:S05]  /*1150*/  BRA `(.L_x_16) ;  /* 0x0000000000047947 */ /* 0x000fea0003800000 */
.L_x_15:
[----:B-1--4-:R-:W-:Y:S01]  /*1160*/  NOP ;  /* 0x0000000000007918 */ /* 0x012fe20000000000 */
.L_x_16:
[----:B------:R-:W1:Y:S01]  /*1170*/  S2UR UR21, SR_CTAID.X ;  /* 0x00000000001579c3 */ /* 0x000e620000002500 */
[----:B------:R-:W-:-:S05]  /*1180*/  CS2R.32 R50, SR_CgaSize ;  /* 0x0000000000327805 */ /* 0x000fca0000008a00 */
[----:B------:R-:W-:-:S05]  /*1190*/  IMAD R50, R50, -0xa0, RZ ;  /* 0xffffff6032327824 */ /* 0x000fca00078e02ff */
[----:B------:R-:W-:-:S14]  /*11a0*/  R2UR UR5, R50 ;  /* 0x00000000320572ca */ /* 0x000fdc00000e0000 */
[----:B------:R-:W2:Y:S01]  /*11b0*/  LDCU UR5, c[0x0][UR5+0x2b0] ;  /* 0x00005600050577ac */ /* 0x000ea20008000800 */
[----:B------:R-:W-:-:S05]  /*11c0*/  CS2R.32 R50, SR_CgaSize ;  /* 0x0000000000327805 */ /* 0x000fca0000008a00 */
[----:B------:R-:W-:-:S05]  /*11d0*/  IMAD R50, R50, -0xa0, RZ ;  /* 0xffffff6032327824 */ /* 0x000fca00078e02ff */
[----:B------:R-:W-:-:S14]  /*11e0*/  R2UR UR4, R50 ;  /* 0x00000000320472ca */ /* 0x000fdc00000e0000 */
[----:B------:R-:W3:Y:S01]  /*11f0*/  LDCU UR4, c[0x0][UR4+0x2b4] ;  /* 0x00005680040477ac */ /* 0x000ee20008000800 */
[----:B------:R-:W4:Y:S01]  /*1200*/  S2UR UR20, SR_CTAID.Y ;  /* 0x00000000001479c3 */ /* 0x000f220000002600 */
[----:B------:R-:W-:-:S05]  /*1210*/  CS2R.32 R50, SR_CgaSize ;  /* 0x0000000000327805 */ /* 0x000fca0000008a00 */
[----:B------:R-:W-:-:S05]  /*1220*/  IMAD R50, R50, -0xa0, RZ ;  /* 0xffffff6032327824 */ /* 0x000fca00078e02ff */
[----:B------:R-:W-:-:S14]  /*1230*/  R2UR UR7, R50 ;  /* 0x00000000320772ca */ /* 0x000fdc00000e0000 */
[----:B------:R-:W3:Y:S01]  /*1240*/  LDCU UR7, c[0x0][UR7+0x2a0] ;  /* 0x00005400070777ac */ /* 0x000ee20008000800 */
[----:B------:R-:W-:-:S05]  /*1250*/  CS2R.32 R50, SR_CgaSize ;  /* 0x0000000000327805 */ /* 0x000fca0000008a00 */
[----:B------:R-:W-:-:S05]  /*1260*/  IMAD R50, R50, -0xa0, RZ ;  /* 0xffffff6032327824 */ /* 0x000fca00078e02ff */
[----:B------:R-:W-:-:S14]  /*1270*/  R2UR UR8, R50 ;  /* 0x00000000320872ca */ /* 0x000fdc00000e0000 */
[----:B------:R-:W3:Y:S01]  /*1280*/  LDCU UR8, c[0x0][UR8+0x2a4] ;  /* 0x00005480080877ac */ /* 0x000ee20008000800 */
[----:B------:R-:W3:Y:S01]  /*1290*/  LDCU UR19, c[0x0][0xb24] ;  /* 0x00016480ff1377ac */ /* 0x000ee20008000800 */
[----:B------:R-:W3:Y:S01]  /*12a0*/  LDCU UR39, c[0x0][0xb24] ;  /* 0x00016480ff2777ac */ /* 0x000ee20008000800 */
[----:B-1----:R-:W-:Y:S01]  /*12b0*/  I2FP.F32.U32 R2, UR21 ;  /* 0x0000001500027c45 */ /* 0x002fe20008201000 */
[----:B------:R-:W1:Y:S04]  /*12c0*/  LDCU UR24, c[0x0][0xb30] ;  /* 0x00016600ff1877ac */ /* 0x000e680008000800 */
[----:B--2---:R-:W-:Y:S01]  /*12d0*/  FMUL R2, R2, UR5 ;  /* 0x0000000502027c20 */ /* 0x004fe20008400000 */
[----:B----4-:R-:W-:-:S05]  /*12e0*/  I2FP.F32.U32 R0, UR20 ;  /* 0x0000001400007c45 */ /* 0x010fca0008201000 */
[----:B------:R-:W2:Y:S01]  /*12f0*/  F2I.U32.TRUNC.NTZ R2, R2 ;  /* 0x0000000200027305 */ /* 0x000ea2000020f000 */
[----:B---3--:R-:W-:-:S07]  /*1300*/  FMUL R0, R0, UR4 ;  /* 0x0000000400007c20 */ /* 0x008fce0008400000 */
[----:B------:R-:W3:Y:S01]  /*1310*/  F2I.U32.TRUNC.NTZ R0, R0 ;  /* 0x0000000000007305 */ /* 0x000ee2000020f000 */
[----:B--2---:R-:W-:Y:S02]  /*1320*/  R2UR UR4, R2 ;  /* 0x00000000020472ca */ /* 0x004fe400000e0000 */
[----:B------:R-:W-:Y:S02]  /*1330*/  PRMT R2, RZ, 0x7610, R2 ;  /* 0x00007610ff027816 */ /* 0x000fe40000000002 */
[----:B---3--:R-:W-:Y:S02]  /*1340*/  R2UR UR6, R0 ;  /* 0x00000000000672ca */ /* 0x008fe400000e0000 */
[----:B------:R-:W-:-:S07]  /*1350*/  PRMT R0, RZ, 0x7610, R0 ;  /* 0x00007610ff007816 */ /* 0x000fce0000000000 */
[----:B------:R-:W-:-:S04]  /*1360*/  UIADD3 UR5, UPT, UPT, -UR4, URZ, URZ ;  /* 0x000000ff04057290 */ /* 0x000fc8000fffe1ff */
[----:B------:R-:W-:Y:S02]  /*1370*/  UIMAD UR5, UR7, UR5, UR21 ;  /* 0x00000005070572a4 */ /* 0x000fe4000f8e0215 */
[----:B------:R-:W-:-:S04]  /*1380*/  UIADD3 UR4, UPT, UPT, -UR6, URZ, URZ ;  /* 0x000000ff06047290 */ /* 0x000fc8000fffe1ff */
[----:B------:R-:W-:Y:S01]  /*1390*/  IMAD.U32 R50, RZ, RZ, UR5 ;  /* 0x00000005ff327e24 */ /* 0x000fe2000f8e00ff */
[----:B------:R-:W-:-:S06]  /*13a0*/  UIMAD UR4, UR8, UR4, UR20 ;  /* 0x00000004080472a4 */ /* 0x000fcc000f8e0214 */
[----:B------:R-:W-:Y:S01]  /*13b0*/  IMAD.U32 R49, RZ, RZ, UR4 ;  /* 0x00000004ff317e24 */ /* 0x000fe2000f8e00ff */
[----:B-1----:R-:W-:Y:S06]  /*13c0*/  BRA.U UP4, `(.L_x_17) ;  /* 0x0000000104307547 */ /* 0x002fec000b800000 */
[----:B------:R-:W-:Y:S01]  /*13d0*/  R2UR UR5, R49 ;  /* 0x00000000310572ca */ /* 0x000fe200000e0000 */
[----:B------:R-:W-:Y:S01]  /*13e0*/  UMOV UR7, 0x3 ;  /* 0x0000000300077882 */ /* 0x000fe20000000000 */
[----:B------:R-:W-:-:S11]  /*13f0*/  R2UR UR4, R50 ;  /* 0x00000000320472ca */ /* 0x000fd600000e0000 */
[----:B------:R-:W-:-:S04]  /*1400*/  UISETP.NE.AND UP0, UPT, UR5, URZ, UPT ;  /* 0x000000ff0500728c */ /* 0x000fc8000bf05270 */
[----:B------:R-:W-:Y:S02]  /*1410*/  UISETP.LT.U32.OR UP0, UPT, UR4, 0x2, !UP0 ;  /* 0x000000020400788c */ /* 0x000fe4000c701470 */
[----:B------:R-:W-:Y:S02]  /*1420*/  ULOP3.LUT UR4, UR4, 0xfffffffe, URZ, 0xc0, !UPT ;  /* 0xfffffffe04047892 */ /* 0x000fe4000f8ec0ff */
[----:B------:R-:W-:Y:S02]  /*1430*/  USEL UR6, URZ, 0x1, !UP0 ;  /* 0x00000001ff067887 */ /* 0x000fe4000c000000 */
[----:B------:R-:W-:Y:S02]  /*1440*/  USEL UR5, URZ, 0x2, !UP0 ;  /* 0x00000002ff057887 */ /* 0x000fe4000c000000 */
[----:B------:R-:W-:Y:S02]  /*1450*/  USHF.L.U32 UR4, UR7, UR4, URZ ;  /* 0x0000000407047299 */ /* 0x000fe400080006ff */
[----:B------:R-:W-:-:S04]  /*1460*/  UIADD3 UR5, UPT, UPT, UR6, UR5, URZ ;  /* 0x0000000506057290 */ /* 0x000fc8000fffe0ff */
[----:B------:R-:W-:Y:S02]  /*1470*/  IMAD.U32 R0, RZ, RZ, UR4 ;  /* 0x00000004ff007e24 */ /* 0x000fe4000f8e00ff */
[----:B------:R-:W-:-:S07]  /*1480*/  IMAD.U32 R2, RZ, RZ, UR5 ;  /* 0x00000005ff027e24 */ /* 0x000fce000f8e00ff */
.L_x_17:
[----:B------:R-:W1:Y:S01]  /*1490*/  S2UR UR46, SR_CTAID.Z ;  /* 0x00000000002e79c3 */ /* 0x000e620000002700 */
[----:B------:R-:W-:Y:S01]  /*14a0*/  UISETP.GE.AND UP0, UPT, UR19, 0x1, UPT ;  /* 0x000000011300788c */ /* 0x000fe2000bf06270 */
[----:B------:R-:W-:-:S08]  /*14b0*/  UMOV UR44, UR21 ;  /* 0x00000015002c7c82 */ /* 0x000fd00008000000 */
[----:B------:R-:W-:Y:S05]  /*14c0*/  BRA.U !UP0, `(.L_x_18) ;  /* 0x0000000108d47547 */ /* 0x000fea000b800000 */
[----:B------:R-:W2:Y:S01]  /*14d0*/  LDCU.128 UR12, c[0x0][0xb10] ;  /* 0x00016200ff0c77ac */ /* 0x000ea20008000c00 */
[----:B------:R-:W3:Y:S01]  /*14e0*/  LDCU UR22, c[0x0][0xb0c] ;  /* 0x00016180ff1677ac */ /* 0x000ee20008000800 */
[----:B------:R-:W4:Y:S01]  /*14f0*/  LDCU UR6, c[0x0][0x370] ;  /* 0x00006e00ff0677ac */ /* 0x000f220008000800 */
[----:B------:R-:W1:Y:S01]  /*1500*/  LDCU UR7, c[0x0][0x374] ;  /* 0x00006e80ff0777ac */ /* 0x000e620008000800 */
[----:B------:R-:W1:Y:S01]  /*1510*/  LDCU UR23, c[0x0][0xb20] ;  /* 0x00016400ff1777ac */ /* 0x000e620008000800 */
[----:B--2---:R-:W-:Y:S02]  /*1520*/  UIMAD.WIDE.U32 UR4, UR21, UR12, URZ ;  /* 0x0000000c150472a5 */ /* 0x004fe4000f8e00ff */
[----:B---3--:R-:W-:Y:S01]  /*1530*/  UISETP.NE.AND UP0, UPT, UR22, 0x1, UPT ;  /* 0x000000011600788c */ /* 0x008fe2000bf05270 */
[----:B------:R-:W2:Y:S01]  /*1540*/  LDCU.64 UR8, c[0x0][0xb28] ;  /* 0x00016500ff0877ac */ /* 0x000ea20008000a00 */
[----:B----4-:R-:W-:-:S03]  /*1550*/  UIMAD.WIDE.U32 UR10, UR6, UR12, URZ ;  /* 0x0000000c060a72a5 */ /* 0x010fc6000f8e00ff */
[----:B------:R-:W-:Y:S01]  /*1560*/  UMOV UR4, UR5 ;  /* 0x0000000500047c82 */ /* 0x000fe20008000000 */
[----:B------:R-:W-:Y:S02]  /*1570*/  UISETP.NE.AND UP2, UPT, UR19, 0x1, UPT ;  /* 0x000000011300788c */ /* 0x000fe4000bf45270 */
[----:B------:R-:W-:Y:S01]  /*1580*/  USHF.R.U32.HI UR4, URZ, UR13, UR4 ;  /* 0x0000000dff047299 */ /* 0x000fe20008011604 */
[----:B------:R-:W-:Y:S01]  /*1590*/  UMOV UR10, UR11 ;  /* 0x0000000b000a7c82 */ /* 0x000fe20008000000 */
[----:B------:R-:W-:Y:S02]  /*15a0*/  UIMAD.WIDE.U32 UR16, UR20, UR15, URZ ;  /* 0x0000000f141072a5 */ /* 0x000fe4000f8e00ff */
[----:B------:R-:W-:Y:S02]  /*15b0*/  USEL UR5, UR21, UR4, !UP0 ;  /* 0x0000000415057287 */ /* 0x000fe4000c000000 */
[----:B------:R-:W-:Y:S02]  /*15c0*/  @UP0 USHF.R.U32.HI UR6, URZ, UR13, UR10 ;  /* 0x0000000dff060299 */ /* 0x000fe4000801160a */
[----:B------:R-:W-:-:S02]  /*15d0*/  UISETP.NE.AND UP0, UPT, UR14, 0x1, UPT ;  /* 0x000000010e00788c */ /* 0x000fc4000bf05270 */
[----:B-1----:R-:W-:Y:S02]  /*15e0*/  UIMAD.WIDE.U32 UR10, UR7, UR15, URZ ;  /* 0x0000000f070a72a5 */ /* 0x002fe4000f8e00ff */
[----:B--2---:R-:W-:Y:S01]  /*15f0*/  UIMAD.WIDE.U32 UR12, UR6, UR8, URZ ;  /* 0x00000008060c72a5 */ /* 0x004fe2000f8e00ff */
[----:B------:R-:W-:Y:S01]  /*1600*/  UMOV UR4, UR17 ;  /* 0x0000001100047c82 */ /* 0x000fe20008000000 */
[----:B------:R-:W-:-:S03]  /*1610*/  UIADD3 UR44, UPT, UPT, -UR5, URZ, URZ ;  /* 0x000000ff052c7290 */ /* 0x000fc6000fffe1ff */
[----:B------:R-:W-:Y:S01]  /*1620*/  UMOV UR10, UR11 ;  /* 0x0000000b000a7c82 */ /* 0x000fe20008000000 */
[----:B------:R-:W-:Y:S02]  /*1630*/  USHF.R.U32.HI UR4, URZ, UR23, UR4 ;  /* 0x00000017ff047299 */ /* 0x000fe40008011604 */
[----:B------:R-:W-:Y:S01]  /*1640*/  @UP0 USHF.R.U32.HI UR7, URZ, UR23, UR10 ;  /* 0x00000017ff070299 */ /* 0x000fe2000801160a */
[----:B------:R-:W-:Y:S01]  /*1650*/  UMOV UR12, UR13 ;  /* 0x0000000d000c7c82 */ /* 0x000fe20008000000 */
[----:B------:R-:W-:Y:S02]  /*1660*/  USEL UR4, UR20, UR4, !UP0 ;  /* 0x0000000414047287 */ /* 0x000fe4000c000000 */
[----:B------:R-:W-:Y:S02]  /*1670*/  UIMAD.WIDE.U32 UR10, UR7, UR8, URZ ;  /* 0x00000008070a72a5 */ /* 0x000fe4000f8e00ff */
[----:B------:R-:W-:Y:S02]  /*1680*/  @UP2 USHF.R.U32.HI UR6, URZ, UR9, UR12 ;  /* 0x00000009ff062299 */ /* 0x000fe4000801160c */
[----:B------:R-:W-:-:S02]  /*1690*/  UIMAD.WIDE.U32 UR12, UR4, UR8, URZ ;  /* 0x00000008040c72a5 */ /* 0x000fc4000f8e00ff */
[----:B------:R-:W-:Y:S01]  /*16a0*/  UIMAD UR44, UR22, UR44, UR21 ;  /* 0x0000002c162c72a4 */ /* 0x000fe2000f8e0215 */
[----:B------:R-:W-:Y:S02]  /*16b0*/  UMOV UR10, UR11 ;  /* 0x0000000b000a7c82 */ /* 0x000fe40008000000 */
[----:B------:R-:W-:Y:S02]  /*16c0*/  @UP2 USHF.R.U32.HI UR7, URZ, UR9, UR10 ;  /* 0x00000009ff072299 */ /* 0x000fe4000801160a */
[----:B------:R-:W-:Y:S02]  /*16d0*/  UIMAD UR10, UR6, UR19, URZ ;  /* 0x00000013060a72a4 */ /* 0x000fe4000f8e02ff */
[----:B------:R-:W-:-:S04]  /*16e0*/  UIMAD UR7, UR7, UR19, URZ ;  /* 0x00000013070772a4 */ /* 0x000fc8000f8e02ff */
[----:B------:R-:W-:-:S03]  /*16f0*/  UISETP.GE.AND UP0, UPT, UR4, UR7, UPT ;  /* 0x000000070400728c */ /* 0x000fc6000bf06270 */
[----:B------:R-:W-:Y:S01]  /*1700*/  UMOV UR7, UR13 ;  /* 0x0000000d00077c82 */ /* 0x000fe20008000000 */
[----:B------:R-:W-:Y:S02]  /*1710*/  UISETP.GE.OR UP0, UPT, UR5, UR10, UP0 ;  /* 0x0000000a0500728c */ /* 0x000fe40008706670 */
[----:B------:R-:W-:Y:S02]  /*1720*/  UIMAD.WIDE.U32 UR10, UR5, UR8, URZ ;  /* 0x00000008050a72a5 */ /* 0x000fe4000f8e00ff */
[----:B------:R-:W-:Y:S02]  /*1730*/  USHF.R.U32.HI UR7, URZ, UR9, UR7 ;  /* 0x00000009ff077299 */ /* 0x000fe40008011607 */
[----:B------:R-:W-:Y:S02]  /*1740*/  UIADD3 UR10, UPT, UPT, -UR4, URZ, URZ ;  /* 0x000000ff040a7290 */ /* 0x000fe4000fffe1ff */
[----:B------:R-:W-:Y:S02]  /*1750*/  USEL UR7, UR4, UR7, !UP2 ;  /* 0x0000000704077287 */ /* 0x000fe4000d000000 */
[----:B------:R-:W-:Y:S01]  /*1760*/  UIMAD UR10, UR14, UR10, UR20 ;  /* 0x0000000a0e0a72a4 */ /* 0x000fe2000f8e0214 */
[----:B------:R-:W-:-:S02]  /*1770*/  @!UP0 UMOV UR8, UR11 ;  /* 0x0000000b00088c82 */ /* 0x000fc40008000000 */
[----:B------:R-:W-:Y:S02]  /*1780*/  @!UP0 USHF.R.U32.HI UR8, URZ, UR9, UR8 ;  /* 0x00000009ff088299 */ /* 0x000fe40008011608 */
[----:B------:R-:W-:Y:S02]  /*1790*/  UIADD3 UR9, UPT, UPT, -UR7, URZ, URZ ;  /* 0x000000ff07097290 */ /* 0x000fe4000fffe1ff */
[----:B------:R-:W-:Y:S02]  /*17a0*/  @!UP0 USEL UR8, UR5, UR8, !UP2 ;  /* 0x0000000805088287 */ /* 0x000fe4000d000000 */
[----:B------:R-:W-:Y:S02]  /*17b0*/  UIMAD UR9, UR19, UR9, UR4 ;  /* 0x00000009130972a4 */ /* 0x000fe4000f8e0204 */
[----:B------:R-:W-:Y:S02]  /*17c0*/  @!UP0 UIADD3 UR7, UPT, UPT, UR7, -UR8, URZ ;  /* 0x8000000807078290 */ /* 0x000fe4000fffe0ff */
[----:B------:R-:W-:-:S02]  /*17d0*/  @!UP0 UIMAD UR6, UR9, UR6, UR8 ;  /* 0x00000006090682a4 */ /* 0x000fc4000f8e0208 */
[----:B------:R-:W-:-:S04]  /*17e0*/  @!UP0 UIMAD UR4, UR7, UR19, UR5 ;  /* 0x00000013070482a4 */ /* 0x000fc8000f8e0205 */
[----:B------:R-:W-:Y:S01]  /*17f0*/  UIMAD UR20, UR4, UR14, UR10 ;  /* 0x0000000e041472a4 */ /* 0x000fe2000f8e020a */
[----:B------:R-:W-:Y:S02]  /*1800*/  @!UP0 UMOV UR5, UR6 ;  /* 0x0000000600058c82 */ /* 0x000fe40008000000 */
[----:B------:R-:W-:-:S12]  /*1810*/  UIMAD UR44, UR5, UR22, UR44 ;  /* 0x00000016052c72a4 */ /* 0x000fd8000f8e022c */
.L_x_18:
[----:B------:R-:W-:-:S09]  /*1820*/  UISETP.NE.AND UP0, UPT, UR24, 0x1, UPT ;  /* 0x000000011800788c */ /* 0x000fd2000bf05270 */
[----:B------:R-:W-:Y:S05]  /*1830*/  BRA.U UP0, `(.L_x_19) ;  /* 0x0000000100407547 */ /* 0x000fea000b800000 */
[----:B------:R-:W2:Y:S01]  /*1840*/  LDCU.128 UR8, c[0x0][0xb10] ;  /* 0x00016200ff0877ac */ /* 0x000ea20008000c00 */
[----:B------:R-:W3:Y:S01]  /*1850*/  LDCU UR12, c[0x0][0xb0c] ;  /* 0x00016180ff0c77ac */ /* 0x000ee20008000800 */
[----:B------:R-:W4:Y:S01]  /*1860*/  LDCU UR13, c[0x0][0xb20] ;  /* 0x00016400ff0d77ac */ /* 0x000f220008000800 */
[----:B--2---:R-:W-:Y:S02]  /*1870*/  UIMAD.WIDE.U32 UR4, UR44, UR8, URZ ;  /* 0x000000082c0472a5 */ /* 0x004fe4000f8e00ff */
[----:B------:R-:W-:Y:S02]  /*1880*/  UIMAD.WIDE.U32 UR6, UR20, UR11, URZ ;  /* 0x0000000b140672a5 */ /* 0x000fe4000f8e00ff */
[----:B---3--:R-:W-:Y:S02]  /*1890*/  UISETP.NE.AND UP0, UPT, UR12, 0x1, UPT ;  /* 0x000000010c00788c */ /* 0x008fe4000bf05270 */
[----:B------:R-:W-:-:S03]  /*18a0*/  USHF.R.U32.HI UR5, URZ, UR9, UR5 ;  /* 0x00000009ff057299 */ /* 0x000fc60008011605 */
[----:B------:R-:W-:Y:S01]  /*18b0*/  UMOV UR4, UR7 ;  /* 0x0000000700047c82 */ /* 0x000fe20008000000 */
[----:B------:R-:W-:Y:S02]  /*18c0*/  USEL UR5, UR44, UR5, !UP0 ;  /* 0x000000052c057287 */ /* 0x000fe4000c000000 */
[----:B------:R-:W-:Y:S02]  /*18d0*/  UISETP.NE.AND UP0, UPT, UR10, 0x1, UPT ;  /* 0x000000010a00788c */ /* 0x000fe4000bf05270 */
[----:B----4-:R-:W-:-:S04]  /*18e0*/  USHF.R.U32.HI UR4, URZ, UR13, UR4 ;  /* 0x0000000dff047299 */ /* 0x010fc80008011604 */
[----:B------:R-:W-:-:S04]  /*18f0*/  USEL UR4, UR20, UR4, !UP0 ;  /* 0x0000000414047287 */ /* 0x000fc8000c000000 */
[----:B------:R-:W-:Y:S02]  /*1900*/  UIADD3 UR6, UPT, UPT, -UR4, UR5, URZ ;  /* 0x0000000504067290 */ /* 0x000fe4000fffe1ff */
[----:B------:R-:W-:Y:S02]  /*1910*/  UIADD3 UR4, UPT, UPT, UR4, -UR5, URZ ;  /* 0x8000000504047290 */ /* 0x000fe4000fffe0ff */
[----:B------:R-:W-:Y:S02]  /*1920*/  UIMAD UR20, UR6, UR10, UR20 ;  /* 0x0000000a061472a4 */ /* 0x000fe4000f8e0214 */
[----:B------:R-:W-:-:S12]  /*1930*/  UIMAD UR44, UR4, UR12, UR44 ;  /* 0x0000000c042c72a4 */ /* 0x000fd8000f8e022c */
.L_x_19:
[----:B------:R-:W-:Y:S05]  /*1940*/  BRA.U !UP6, `(.L_x_20) ;  /* 0x000000010e0c7547 */ /* 0x000fea000b800000 */
[----:B------:R-:W-:Y:S01]  /*1950*/  UCGABAR_WAIT ;  /* 0x0000000000007dc7 */ /* 0x000fe20008000000 */
[----:B------:R-:W-:Y:S01]  /*1960*/  CCTL.IVALL ;  /* 0x00000000ff00798f */ /* 0x000fe20002000000 */
[----:B------:R-:W-:Y:S05]  /*1970*/  BRA `(.L_x_21) ;  /* 0x0000000000047947 */ /* 0x000fea0003800000 */
.L_x_20:
[----:B------:R-:W-:Y:S06]  /*1980*/  BAR.SYNC.DEFER_BLOCKING 0x0 ;  /* 0x0000000000007b1d */ /* 0x000fec0000010000 */
.L_x_21:
[----:B------:R-:W-:Y:S05]  /*1990*/  BRA.U UP5, `(.L_x_22) ;  /* 0x0000002905bc7547 */ /* 0x000fea000b800000 */
[----:B------:R-:W2:Y:S01]  /*19a0*/  LDCU UR5, c[0x0][0x388] ;  /* 0x00007100ff0577ac */ /* 0x000ea20008000800 */
[----:B------:R-:W-:Y:S01]  /*19b0*/  PLOP3.LUT P1, PT, PT, PT, UP3, 0x80, 0x8 ;  /* 0x000000000008781c */ /* 0x000fe20003f2f038 */
[----:B------:R-:W-:Y:S01]  /*19c0*/  IMAD.MOV.U32 R2, RZ, RZ, RZ ;  /* 0x000000ffff027224 */ /* 0x000fe200078e00ff */
[----:B------:R-:W-:Y:S01]  /*19d0*/  ISETP.EQ.OR P2, PT, R3, RZ, P3 ;  /* 0x000000ff0300720c */ /* 0x000fe20001f42670 */
[----:B------:R-:W3:Y:S01]  /*19e0*/  LDCU UR6, c[0x0][0x38c] ;  /* 0x00007180ff0677ac */ /* 0x000ee20008000800 */
[----:B------:R-:W-:Y:S01]  /*19f0*/  PLOP3.LUT P1, PT, P1, PT, PT, 0x8, 0x80 ;  /* 0x000000000080781c */ /* 0x000fe20000f2e170 */
[----:B------:R-:W4:Y:S01]  /*1a00*/  LDCU UR48, c[0x0][0x390] ;  /* 0x00007200ff3077ac */ /* 0x000f220008000800 */
[----:B------:R-:W-:Y:S01]  /*1a10*/  UISETP.NE.AND UP1, UPT, UR18, URZ, UPT ;  /* 0x000000ff1200728c */ /* 0x000fe2000bf25270 */
[----:B------:R-:W1:Y:S01]  /*1a20*/  LDCU UR47, c[0x0][0x370] ;  /* 0x00006e00ff2f77ac */ /* 0x000e620008000800 */
[----:B--2---:R-:W-:Y:S01]  /*1a30*/  UIADD3 UR5, UPT, UPT, UR5, 0x1f, URZ ;  /* 0x0000001f05057890 */ /* 0x004fe2000fffe0ff */
[----:B------:R-:W2:Y:S03]  /*1a40*/  LDCU.64 UR36, c[0x0][0x348] ;  /* 0x00006900ff2477ac */ /* 0x000ea60008000a00 */
[----:B------:R-:W-:-:S02]  /*1a50*/  USHF.R.S32.HI UR4, URZ, 0x1f, UR5 ;  /* 0x0000001fff047899 */ /* 0x000fc40008011405 */
[----:B------:R-:W-:Y:S02]  /*1a60*/  USHF.L.U32 UR51, UR21, 0x6, URZ ;  /* 0x0000000615337899 */ /* 0x000fe400080006ff */
[----:B------:R-:W-:Y:S02]  /*1a70*/  ULEA.HI UR4, UR4, UR5, URZ, 0x5 ;  /* 0x0000000504047291 */ /* 0x000fe4000f8f28ff */
[----:B------:R-:W-:Y:S02]  /*1a80*/  USHF.L.U32 UR5, UR21, 0x5, URZ ;  /* 0x0000000515057899 */ /* 0x000fe400080006ff */
[----:B------:R-:W-:Y:S02]  /*1a90*/  USHF.R.S32.HI UR4, URZ, 0x5, UR4 ;  /* 0x00000005ff047899 */ /* 0x000fe40008011404 */
[----:B------:R-:W-:Y:S02]  /*1aa0*/  ULOP3.LUT UR50, UR5, 0x20, URZ, 0xc0, !UPT ;  /* 0x0000002005327892 */ /* 0x000fe4000f8ec0ff */
[----:B---3--:R-:W-:Y:S01]  /*1ab0*/  UIMAD UR4, UR4, UR6, URZ ;  /* 0x00000006040472a4 */ /* 0x008fe2000f8e02ff */
[----:B-1----:R-:W1:Y:S03]  /*1ac0*/  LDCU UR46, c[0x0][0x374] ;  /* 0x00006e80ff2e77ac */ /* 0x002e660008000800 */
[----:B----4-:R-:W-:-:S02]  /*1ad0*/  UIMAD UR48, UR4, UR48, URZ ;  /* 0x00000030043072a4 */ /* 0x010fc4000f8e02ff */
[----:B------:R-:W-:Y:S02]  /*1ae0*/  USEL UR33, UR53, 0x2, UP1 ;  /* 0x0000000235217887 */ /* 0x000fe40008800000 */
[----:B------:R-:W-:Y:S02]  /*1af0*/  UISETP.NE.AND UP2, UPT, UR48, URZ, UPT ;  /* 0x000000ff3000728c */ /* 0x000fe4000bf45270 */
[----:B------:R-:W-:Y:S01]  /*1b00*/  UISETP.LT.U32.AND UP0, UPT, UR48, 0x23, UPT ;  /* 0x000000233000788c */ /* 0x000fe2000bf01070 */
[----:B------:R-:W-:Y:S01]  /*1b10*/  UMOV UR23, 0x1 ;  /* 0x0000000100177882 */ /* 0x000fe20000000000 */
[----:B------:R-:W-:Y:S02]  /*1b20*/  UMOV UR26, URZ ;  /* 0x000000ff001a7c82 */ /* 0x000fe40008000000 */
[----:B------:R-:W-:Y:S01]  /*1b30*/  USEL UR4, UR48, 0x23, UP0 ;  /* 0x0000002330047887 */ /* 0x000fe20008000000 */
[----:B------:R-:W-:Y:S01]  /*1b40*/  UMOV UR27, URZ ;  /* 0x000000ff001b7c82 */ /* 0x000fe20008000000 */
[----:B------:R-:W-:-:S02]  /*1b50*/  UMOV UR34, URZ ;  /* 0x000000ff00227c82 */ /* 0x000fc40008000000 */
[----:B------:R-:W-:Y:S02]  /*1b60*/  UIADD3 UR5, UPT, UPT, UR4, -0x1, URZ ;  /* 0xffffffff04057890 */ /* 0x000fe4000fffe0ff */
[----:B------:R-:W-:Y:S02]  /*1b70*/  @!UP2 UIADD3 UR5, UPT, UPT, UR4, URZ, URZ ;  /* 0x000000ff0405a290 */ /* 0x000fe4000fffe0ff */
[----:B------:R-:W-:Y:S02]  /*1b80*/  UIADD3 UR45, UPT, UPT, UR48, -UR4, URZ ;  /* 0x80000004302d7290 */ /* 0x000fe4000fffe0ff */
[----:B-12---:R-:W-:-:S12]  /*1b90*/  UIADD3 UR49, UPT, UPT, UR5, 0x1, URZ ;  /* 0x0000000105317890 */ /* 0x006fd8000fffe0ff */
.L_x_40:
[----:B------:R-:W1:Y:S01]  /*1ba0*/  S2UR UR25, SR_CgaCtaId ;  /* 0x00000000001979c3 */ /* 0x000e620000008800 */
[----:B------:R-:W-:Y:S01]  /*1bb0*/  UMOV UR4, 0x400 ;  /* 0x0000040000047882 */ /* 0x000fe20000000000 */
[----:B------:R-:W-:Y:S01]  /*1bc0*/  MOV R0, UR23 ;  /* 0x0000001700007c02 */ /* 0x000fe20008000f00 */
[----:B------:R-:W-:Y:S02]  /*1bd0*/  UISETP.NE.AND UP0, UPT, UR48, URZ, UPT ;  /* 0x000000ff3000728c */ /* 0x000fe4000bf05270 */
[----:B------:R-:W-:Y:S01]  /*1be0*/  ULEA UR10, UR20, UR50, 0x6 ;  /* 0x00000032140a7291 */ /* 0x000fe2000f8e30ff */
[----:B------:R-:W-:Y:S01]  /*1bf0*/  SHF.L.U32 R0, R0, 0x1f, RZ ;  /* 0x0000001f00007819 */ /* 0x000fe200000006ff */
[----:B------:R-:W-:Y:S01]  /*1c00*/  UMOV UR24, URZ ;  /* 0x000000ff00187c82 */ /* 0x000fe20008000000 */
[----:B------:R-:W-:Y:S01]  /*1c10*/  UMOV UR13, URZ ;  /* 0x000000ff000d7c82 */ /* 0x000fe20008000000 */
[----:B------:R-:W-:Y:S01]  /*1c20*/  UMOV UR12, URZ ;  /* 0x000000ff000c7c82 */ /* 0x000fe20008000000 */
[----:B-1----:R-:W-:-:S04]  /*1c30*/  ULEA UR25, UR25, UR4, 0x18 ;  /* 0x0000000419197291 */ /* 0x002fc8000f8ec0ff */
[----:B------:R-:W-:-:S09]  /*1c40*/  ULEA UR4, UR26, UR25, 0x3 ;  /* 0x000000191a047291 */ /* 0x000fd2000f8e18ff */
[----:B------:R1:W2:Y:S01]  /*1c50*/  SYNCS.PHASECHK.TRANS64.TRYWAIT P0, [UR4+0x118], R0 ;  /* 0x00011800ff0075a7 */ /* 0x0002a20008001104 */
[----:B------:R-:W-:-:S04]  /*1c60*/  ULEA.HI UR4, UR44, UR44, URZ, 0x1 ;  /* 0x0000002c2c047291 */ /* 0x000fc8000f8f08ff */
[----:B------:R-:W-:-:S04]  /*1c70*/  USHF.L.U32 UR4, UR4, 0x6, URZ ;  /* 0x0000000604047899 */ /* 0x000fc800080006ff */
[----:B------:R-:W-:-:S04]  /*1c80*/  ULOP3.LUT UR4, UR4, 0xffffff80, URZ, 0xc0, !UPT ;  /* 0xffffff8004047892 */ /* 0x000fc8000f8ec0ff */
[----:B------:R-:W-:Y:S01]  /*1c90*/  ULOP3.LUT UR35, UR4, 0x40, UR51, 0xf8, !UPT ;  /* 0x0000004004237892 */ /* 0x000fe2000f8ef833 */
[----:B------:R-:W-:Y:S11]  /*1ca0*/  BRA.U !UP0, `(.L_x_23) ;  /* 0x0000000508607547 */ /* 0x000ff6000b800000 */
[----:B------:R-:W3:Y:S01]  /*1cb0*/  LDCU.128 UR16, c[0x0][0x480] ;  /* 0x00009000ff1077ac */ /* 0x000ee20008000c00 */
[----:B------:R-:W4:Y:S01]  /*1cc0*/  LDCU.64 UR20, c[0x0][0x490] ;  /* 0x00009200ff1477ac */ /* 0x000f220008000a00 */
[----:B------:R-:W1:Y:S01]  /*1cd0*/  LDCU.64 UR12, c[0x0][0x4b0] ;  /* 0x00009600ff0c77ac */ /* 0x000e620008000a00 */
[----:B------:R-:W1:Y:S01]  /*1ce0*/  LDCU.64 UR8, c[0x0][0x4d0] ;  /* 0x00009a00ff0877ac */ /* 0x000e620008000a00 */
[----:B------:R-:W1:Y:S01]  /*1cf0*/  LDCU UR43, c[0x0][0x390] ;  /* 0x00007200ff2b77ac */ /* 0x000e620008000800 */
[----:B---3--:R-:W-:Y:S02]  /*1d00*/  UIMAD.WIDE.U32 UR4, UR35, UR17, URZ ;  /* 0x00000011230472a5 */ /* 0x008fe4000f8e00ff */
[----:B------:R-:W-:Y:S01]  /*1d10*/  UISETP.NE.AND UP0, UPT, UR16, 0x1, UPT ;  /* 0x000000011000788c */ /* 0x000fe2000bf05270 */
[----:B------:R-:W3:Y:S04]  /*1d20*/  LDCU UR44, c[0x0][0x38c] ;  /* 0x00007180ff2c77ac */ /* 0x000ee80008000800 */
[----:B------:R-:W-:Y:S01]  /*1d30*/  UMOV UR4, UR5 ;  /* 0x0000000500047c82 */ /* 0x000fe20008000000 */
[----:B------:R-:W1:Y:S01]  /*1d40*/  LDCU.64 UR14, c[0x0][0x4b8] ;  /* 0x00009700ff0e77ac */ /* 0x000e620008000a00 */
[----:B------:R-:W-:-:S02]  /*1d50*/  USHF.R.U32.HI UR6, URZ, UR18, UR4 ;  /* 0x00000012ff067299 */ /* 0x000fc40008011604 */
[----:B------:R-:W-:Y:S02]  /*1d60*/  UIADD3 UR34, UPT, UPT, UR49, UR27, URZ ;  /* 0x0000001b31227290 */ /* 0x000fe4000fffe0ff */
[----:B------:R-:W-:Y:S02]  /*1d70*/  USEL UR6, UR35, UR6, !UP0 ;  /* 0x0000000623067287 */ /* 0x000fe4000c000000 */
[----:B------:R-:W-:Y:S02]  /*1d80*/  UISETP.NE.AND UP0, UPT, UR19, 0x1, UPT ;  /* 0x000000011300788c */ /* 0x000fe4000bf05270 */
[----:B----4-:R-:W-:Y:S02]  /*1d90*/  UIMAD.WIDE.U32 UR4, UR6, UR20, URZ ;  /* 0x00000014060472a5 */ /* 0x010fe4000f8e00ff */
[----:B------:R-:W-:Y:S01]  /*1da0*/  UIADD3 UR7, UPT, UPT, -UR6, URZ, URZ ;  /* 0x000000ff06077290 */ /* 0x000fe2000fffe1ff */
[----:B------:R-:W-:-:S03]  /*1db0*/  UMOV UR24, URZ ;  /* 0x000000ff00187c82 */ /* 0x000fc60008000000 */
[----:B------:R-:W-:Y:S01]  /*1dc0*/  UIMAD UR7, UR16, UR7, UR35 ;  /* 0x00000007100772a4 */ /* 0x000fe2000f8e0223 */
[----:B------:R-:W-:Y:S02]  /*1dd0*/  UMOV UR4, UR5 ;  /* 0x0000000500047c82 */ /* 0x000fe40008000000 */
[----:B------:R-:W-:Y:S02]  /*1de0*/  USHF.R.U32.HI UR21, URZ, UR21, UR4 ;  /* 0x00000015ff157299 */ /* 0x000fe40008011604 */
[----:B------:R-:W4:Y:S02]  /*1df0*/  LDCU.64 UR4, c[0x0][0x4d8] ;  /* 0x00009b00ff0477ac */ /* 0x000f240008000a00 */
[----:B------:R-:W-:-:S04]  /*1e00*/  USEL UR21, UR6, UR21, !UP0 ;  /* 0x0000001506157287 */ /* 0x000fc8000c000000 */
[----:B------:R-:W-:-:S04]  /*1e10*/  UIADD3 UR20, UPT, UPT, -UR21, URZ, URZ ;  /* 0x000000ff15147290 */ /* 0x000fc8000fffe1ff */
[----:B------:R-:W-:Y:S02]  /*1e20*/  UIMAD UR20, UR19, UR20, UR6 ;  /* 0x00000014131472a4 */ /* 0x000fe4000f8e0206 */
[----:B-1----:R-:W-:Y:S02]  /*1e30*/  UIMAD UR19, UR7, UR12, UR8 ;  /* 0x0000000c071372a4 */ /* 0x002fe4000f8e0208 */
[----:B------:R-:W-:Y:S01]  /*1e40*/  UIMAD UR20, UR20, UR13, UR9 ;  /* 0x0000000d141472a4 */ /* 0x000fe2000f8e0209 */
[----:B------:R-:W-:Y:S01]  /*1e50*/  UMOV UR6, UR26 ;  /* 0x0000001a00067c82 */ /* 0x000fe20008000000 */
[----:B------:R-:W-:Y:S01]  /*1e60*/  UMOV UR12, URZ ;  /* 0x000000ff000c7c82 */ /* 0x000fe20008000000 */
[----:B---3--:R-:W-:-:S09]  /*1e70*/  UMOV UR13, URZ ;  /* 0x000000ff000d7c82 */ /* 0x008fd20008000000 */
.L_x_29:
[----:B------:R-:W-:Y:S01]  /*1e80*/  @!P3 MOV R3, 0x3000 ;  /* 0x000030000003b802 */ /* 0x000fe20000000f00 */
[----:B------:R-:W-:Y:S01]  /*1e90*/  ULEA UR17, UR6, UR25, 0x3 ;  /* 0x0000001906117291 */ /* 0x000fe2000f8e18ff */
[----:B-12---:R-:W-:Y:S11]  /*1ea0*/  @P0 BRA `(.L_x_24) ;  /* 0x0000000000100947 */ /* 0x006ff60003800000 */
[----:B------:R-:W-:Y:S04]  /*1eb0*/  MOV R4, UR23 ;  /* 0x0000001700047c02 */ /* 0x000fe80008000f00 */
[----:B------:R-:W-:Y:S04]  /*1ec0*/  SHF.L.U32 R4, R4, 0x1f, RZ ;  /* 0x0000001f04047819 */ /* 0x000fe800000006ff */
[----:B------:R-:W1:Y:S02]  /*1ed0*/  SYNCS.PHASECHK.TRANS64.TRYWAIT P0, [UR17+0x118], R4 ;  /* 0x00011804ff0075a7 */ /* 0x000e640008001111 */
[----:B-1----:R-:W-:Y:S05]  /*1ee0*/  @!P0 BRA `(.L_x_25) ;  /* 0x0000007400508947 */ /* 0x002fea0003800000 */
.L_x_24:
[----:B------:R2:W-:Y:S01]  /*1ef0*/  @!P3 SYNCS.ARRIVE.TRANS64 RZ, [UR17], R3 ;  /* 0x00000003ffffb9a7 */ /* 0x0005e20008000011 */
[----:B------:R-:W-:Y:S04]  /*1f00*/  ULOP3.LUT UR7, UR33, 0x2, URZ, 0xfc, !UPT ;  /* 0x0000000221077892 */ /* 0x000fe8000f8efcff */
[----:B------:R-:W-:Y:S09]  /*1f10*/  UISETP.NE.AND UP0, UPT, UR7, 0x2, UPT ;  /* 0x000000020700788c */ /* 0x000ff2000bf05270 */
[----:B------:R-:W-:Y:S05]  /*1f20*/  BRA.U UP0, `(.L_x_26) ;  /* 0x0000000100047547 */ /* 0x000fea000b800000 */
[----:B----4-:R-:W-:Y:S05]  /*1f30*/  BPT.TRAP 0x1 ;  /* 0x000000040000795c */ /* 0x010fea0000300000 */
.L_x_26:
[----:B------:R-:W-:Y:S04]  /*1f40*/  BSSY.RECONVERGENT B0, `(.L_x_27) ;  /* 0x0000003000007945 */ /* 0x000fe80003800200 */
[----:B------:R-:W-:Y:S05]  /*1f50*/  @P2 BRA `(.L_x_28) ;  /* 0x0000000000042947 */ /* 0x000fea0003800000 */
[----:B----4-:R-:W-:Y:S05]  /*1f60*/  BPT.TRAP 0x1 ;  /* 0x000000040000795c */ /* 0x010fea0000300000 */
.L_x_28:
[----:B----4-:R-:W-:Y:S05]  /*1f70*/  BSYNC.RECONVERGENT B0 ;  /* 0x0000000000007941 */ /* 0x010fea0003800200 */
.L_x_27:
[----:B------:R-:W-:Y:S02]  /*1f80*/  UIADD3 UR7, UPT, UPT, UR6, 0x1, URZ ;  /* 0x0000000106077890 */ /* 0x000fe4000fffe0ff */
[----:B------:R-:W-:Y:S02]  /*1f90*/  ULEA UR16, UR6, UR25, 0xc ;  /* 0x0000001906107291 */ /* 0x000fe4000f8e60ff */
[----:B------:R-:W-:Y:S02]  /*1fa0*/  UISETP.NE.AND UP0, UPT, UR7, 0x23, UPT ;  /* 0x000000230700788c */ /* 0x000fe4000bf05270 */
[----:B------:R-:W-:Y:S02]  /*1fb0*/  UIADD3 UR30, UP1, UPT, UR36, 0x80, URZ ;  /* 0x00000080241e7890 */ /* 0x000fe4000ff3e0ff */
[----:B------:R-:W-:Y:S02]  /*1fc0*/  USEL UR8, URZ, 0x1, UP0 ;  /* 0x00000001ff087887 */ /* 0x000fe40008000000 */
[----:B------:R-:W-:Y:S02]  /*1fd0*/  USEL UR26, UR7, URZ, UP0 ;  /* 0x000000ff071a7287 */ /* 0x000fe40008000000 */
[----:B------:R-:W-:Y:S02]  /*1fe0*/  ULOP3.LUT UR23, UR23, UR8, URZ, 0x3c, !UPT ;  /* 0x0000000817177292 */ /* 0x000fe4000f8e3cff */
[----:B------:R-:W-:Y:S02]  /*1ff0*/  ULEA UR7, UR26, UR25, 0x3 ;  /* 0x000000191a077291 */ /* 0x000fe4000f8e18ff */
[----:B------:R-:W-:Y:S02]  /*2000*/  ULEA UR8, UR6, UR25, 0xb ;  /* 0x0000001906087291 */ /* 0x000fe4000f8e58ff */
[----:B------:R-:W-:Y:S01]  /*2010*/  ULOP3.LUT UR17, UR17, 0xfefffff8, URZ, 0xc0, !UPT ;  /* 0xfefffff811117892 */ /* 0x000fe2000f8ec0ff */
[----:B-1----:R-:W-:Y:S01]  /*2020*/  MOV R0, UR23 ;  /* 0x0000001700007c02 */ /* 0x002fe20008000f00 */
[----:B------:R-:W-:Y:S02]  /*2030*/  USHF.L.U32 UR18, UR24, 0x5, URZ ;  /* 0x0000000518127899 */ /* 0x000fe400080006ff */
[----:B------:R-:W-:Y:S01]  /*2040*/  UIADD3.X UR31, UPT, UPT, URZ, UR37, URZ, UP1, !UPT ;  /* 0x00000025ff1f7290 */ /* 0x000fe20008ffe4ff */
[----:B------:R-:W-:Y:S01]  /*2050*/  SHF.L.U32 R0, R0, 0x1f, RZ ;  /* 0x0000001f00007819 */ /* 0x000fe200000006ff */
[----:B------:R-:W-:Y:S02]  /*2060*/  UIADD3 UR16, UPT, UPT, UR16, 0x3400, URZ ;  /* 0x0000340010107890 */ /* 0x000fe4000fffe0ff */
[----:B------:R-:W-:Y:S01]  /*2070*/  UIADD3 UR28, UP0, UPT, UR36, 0x180, URZ ;  /* 0x00000180241c7890 */ /* 0x000fe2000ff1e0ff */
[----:B------:R3:W1:Y:S01]  /*2080*/  SYNCS.PHASECHK.TRANS64.TRYWAIT P0, [UR7+0x118], R0 ;  /* 0x00011800ff0075a7 */ /* 0x0006620008001107 */
[----:B------:R-:W-:Y:S02]  /*2090*/  UIMAD UR7, UR12, UR14, UR4 ;  /* 0x0000000e0c0772a4 */ /* 0x000fe4000f8e0204 */
[----:B------:R-:W-:Y:S02]  /*20a0*/  UIMAD UR6, UR13, UR15, UR5 ;  /* 0x0000000f0d0672a4 */ /* 0x000fe4000f8e0205 */
[----:B------:R-:W-:Y:S02]  /*20b0*/  UIADD3.X UR29, UPT, UPT, URZ, UR37, URZ, UP0, !UPT ;  /* 0x00000025ff1d7290 */ /* 0x000fe400087fe4ff */
[----:B------:R-:W-:Y:S02]  /*20c0*/  UPRMT UR6, UR7, 0x40, UR6 ;  /* 0x0000004007067896 */ /* 0x000fe40008000006 */
[----:B------:R-:W-:Y:S02]  /*20d0*/  UIADD3 UR8, UPT, UPT, UR8, 0x26400, URZ ;  /* 0x0002640008087890 */ /* 0x000fe4000fffe0ff */
[----:B------:R-:W-:Y:S02]  /*20e0*/  UPRMT UR6, UR6, 0x5410, URZ ;  /* 0x0000541006067896 */ /* 0x000fe400080000ff */
[----:B------:R-:W-:Y:S02]  /*20f0*/  UIADD3 UR32, UPT, UPT, UR12, 0x1, URZ ;  /* 0x000000010c207890 */ /* 0x000fe4000fffe0ff */
[----:B------:R-:W-:Y:S02]  /*2100*/  UIADD3 UR22, UPT, UPT, UR13, 0x1, URZ ;  /* 0x000000010d167890 */ /* 0x000fe4000fffe0ff */
[----:B------:R-:W-:Y:S02]  /*2110*/  UISETP.NE.AND UP2, UPT, UR32, UR44, UPT ;  /* 0x0000002c2000728c */ /* 0x000fe4000bf45270 */
[----:B------:R-:W-:Y:S02]  /*2120*/  UIADD3 UR27, UPT, UPT, UR27, 0x1, URZ ;  /* 0x000000011b1b7890 */ /* 0x000fe4000fffe0ff */
[----:B------:R-:W-:Y:S01]  /*2130*/  UIADD3 UR7, UPT, UPT, UR24, 0x1, URZ ;  /* 0x0000000118077890 */ /* 0x000fe2000fffe0ff */
[----:B------:R-:W-:Y:S01]  /*2140*/  UMOV UR40, 0x0 ;  /* 0x0000000000287882 */ /* 0x000fe20000000000 */
[----:B------:R-:W-:Y:S01]  /*2150*/  UMOV UR41, 0x10000000 ;  /* 0x1000000000297882 */ /* 0x000fe20000000000 */
[----:B------:R-:W-:Y:S01]  /*2160*/  UMOV UR9, UR17 ;  /* 0x0000001100097c82 */ /* 0x000fe20008000000 */
[----:B------:R4:W-:Y:S01]  /*2170*/  UTMALDG.4D.IM2COL.2CTA [UR16], [UR30], UR6, desc[UR40] ;  /* 0x000028101e0073b4 */ /* 0x0009e20008259006 */
[----:B------:R-:W-:Y:S02]  /*2180*/  UMOV UR11, UR18 ;  /* 0x00000012000b7c82 */ /* 0x000fe40008000000 */
[----:B------:R-:W-:Y:S04]  /*2190*/  @UP2 UIADD3 UR22, UPT, UPT, UR13, URZ, URZ ;  /* 0x000000ff0d162290 */ /* 0x000fe8000fffe0ff */
[----:B------:R-:W-:Y:S01]  /*21a0*/  UISETP.NE.AND UP0, UPT, UR22, UR43, UPT ;  /* 0x0000002b1600728c */ /* 0x000fe2000bf05270 */
[----:B------:R2:W-:Y:S10]  /*21b0*/  UTMALDG.4D.2CTA [UR8], [UR28], desc[UR40] ;  /* 0x000028081c0075b4 */ /* 0x0005f40008219000 */
[----:B------:R-:W-:Y:S07]  /*21c0*/  @UP0 UIADD3 UR7, UPT, UPT, UR24, URZ, URZ ;  /* 0x000000ff18070290 */ /* 0x000fee000fffe0ff */
[----:B------:R-:W-:Y:S01]  /*21d0*/  UMOV UR24, UR7 ;  /* 0x0000000700187c82 */ /* 0x000fe20008000000 */
[----:B----4-:R-:W-:Y:S01]  /*21e0*/  UMOV UR6, UR26 ;  /* 0x0000001a00067c82 */ /* 0x010fe20008000000 */
[----:B--2---:R-:W-:Y:S02]  /*21f0*/  USEL UR13, UR22, URZ, UP0 ;  /* 0x000000ff160d7287 */ /* 0x004fe40008000000 */
[----:B------:R-:W-:Y:S02]  /*2200*/  UISETP.NE.AND UP0, UPT, UR27, UR34, UPT ;  /* 0x000000221b00728c */ /* 0x000fe4000bf05270 */
[----:B------:R-:W-:Y:S07]  /*2210*/  USEL UR12, UR32, URZ, UP2 ;  /* 0x000000ff200c7287 */ /* 0x000fee0009000000 */
[----:B---3--:R-:W-:Y:S05]  /*2220*/  BRA.U UP0, `(.L_x_29) ;  /* 0xfffffffd00147547 */ /* 0x008fea000b83ffff */
.L_x_23:
[----:B------:R-:W-:Y:S01]  /*2230*/  ULEA UR4, UR26, UR25, 0x3 ;  /* 0x000000191a047291 */ /* 0x000fe2000f8e18ff */
[----:B-1----:R-:W-:Y:S01]  /*2240*/  MOV R0, UR23 ;  /* 0x0000001700007c02 */ /* 0x002fe20008000f00 */
[----:B------:R-:W-:Y:S01]  /*2250*/  @!P1 SYNCS.ARRIVE.TRANS64.A1T0 RZ, [UR25+0x268], RZ ;  /* 0x000268ffffff99a7 */ /* 0x000fe20008100019 */
[----:B------:R-:W-:Y:S02]  /*2260*/  UISETP.GE.AND UP0, UPT, UR45, 0x1, UPT ;  /* 0x000000012d00788c */ /* 0x000fe4000bf06270 */
[----:B------:R-:W-:-:S04]  /*2270*/  SHF.L.U32 R0, R0, 0x1f, RZ ;  /* 0x0000001f00007819 */ /* 0x000fc800000006ff */
[----:B--2---:R1:W2:Y:S03]  /*2280*/  SYNCS.PHASECHK.TRANS64.TRYWAIT P0, [UR4+0x118], R0 ;  /* 0x00011800ff0075a7 */ /* 0x0042a60008001104 */
[----:B------:R-:W-:Y:S05]  /*2290*/  BRA.U !UP0, `(.L_x_30) ;  /* 0x00000005085c7547 */ /* 0x000fea000b800000 */
        /* <DEDUP_REMOVED lines=16> */
[----:B------:R-:W-:-:S03]  /*23a0*/  UMOV UR32, UR45 ;  /* 0x0000002d00207c82 */ /* 0x000fc60008000000 */
        /* <DEDUP_REMOVED lines=9> */
[----:B---3--:R-:W-:-:S11]  /*2440*/  UMOV UR6, UR26 ;  /* 0x0000001a00067c82 */ /* 0x008fd60008000000 */
.L_x_36:
[----:B------:R-:W-:Y:S01]  /*2450*/  @!P3 MOV R3, 0x3000 ;  /* 0x000030000003b802 */ /* 0x000fe20000000f00 */
[----:B------:R-:W-:Y:S01]  /*2460*/  ULEA UR17, UR6, UR25, 0x3 ;  /* 0x0000001906117291 */ /* 0x000fe2000f8e18ff */
[----:B-12---:R-:W-:Y:S11]  /*2470*/  @P0 BRA `(.L_x_31) ;  /* 0x0000000000100947 */ /* 0x006ff60003800000 */
[----:B------:R-:W-:Y:S04]  /*2480*/  MOV R4, UR23 ;  /* 0x0000001700047c02 */ /* 0x000fe80008000f00 */
[----:B------:R-:W-:Y:S04]  /*2490*/  SHF.L.U32 R4, R4, 0x1f, RZ ;  /* 0x0000001f04047819 */ /* 0x000fe800000006ff */
[----:B------:R-:W1:Y:S02]  /*24a0*/  SYNCS.PHASECHK.TRANS64.TRYWAIT P0, [UR17+0x118], R4 ;  /* 0x00011804ff0075a7 */ /* 0x000e640008001111 */
[----:B-1----:R-:W-:Y:S05]  /*24b0*/  @!P0 BRA `(.L_x_32) ;  /* 0x0000006c00f48947 */ /* 0x002fea0003800000 */
.L_x_31:
[----:B------:R2:W-:Y:S01]  /*24c0*/  @!P3 SYNCS.ARRIVE.TRANS64 RZ, [UR17], R3 ;  /* 0x00000003ffffb9a7 */ /* 0x0005e20008000011 */
[----:B------:R-:W-:Y:S04]  /*24d0*/  ULOP3.LUT UR7, UR33, 0x2, URZ, 0xfc, !UPT ;  /* 0x0000000221077892 */ /* 0x000fe8000f8efcff */
[----:B------:R-:W-:Y:S09]  /*24e0*/  UISETP.NE.AND UP0, UPT, UR7, 0x2, UPT ;  /* 0x000000020700788c */ /* 0x000ff2000bf05270 */
[----:B------:R-:W-:Y:S05]  /*24f0*/  BRA.U UP0, `(.L_x_33) ;  /* 0x0000000100047547 */ /* 0x000fea000b800000 */
[----:B----4-:R-:W-:Y:S05]  /*2500*/  BPT.TRAP 0x1 ;  /* 0x000000040000795c */ /* 0x010fea0000300000 */
.L_x_33:
[----:B------:R-:W-:Y:S04]  /*2510*/  BSSY.RECONVERGENT B0, `(.L_x_34) ;  /* 0x0000003000007945 */ /* 0x000fe80003800200 */
[----:B------:R-:W-:Y:S05]  /*2520*/  @P2 BRA `(.L_x_35) ;  /* 0x0000000000042947 */ /* 0x000fea0003800000 */
[----:B----4-:R-:W-:Y:S05]  /*2530*/  BPT.TRAP 0x1 ;  /* 0x000000040000795c */ /* 0x010fea0000300000 */
.L_x_35:
[----:B----4-:R-:W-:Y:S05]  /*2540*/  BSYNC.RECONVERGENT B0 ;  /* 0x0000000000007941 */ /* 0x010fea0003800200 */
.L_x_34:
        /* <DEDUP_REMOVED lines=26> */
[----:B------:R-:W-:Y:S01]  /*26f0*/  UIADD3 UR7, UPT, UPT, UR24, 0x1, URZ ;  /* 0x0000000118077890 */ /* 0x000fe2000fffe0ff */
[----:B------:R-:W-:Y:S01]  /*2700*/  UMOV UR40, 0x0 ;  /* 0x0000000000287882 */ /* 0x000fe20000000000 */
[----:B------:R-:W-:Y:S01]  /*2710*/  UMOV UR41, 0x10000000 ;  /* 0x1000000000297882 */ /* 0x000fe20000000000 */
[----:B------:R-:W-:Y:S01]  /*2720*/  UMOV UR9, UR17 ;  /* 0x0000001100097c82 */ /* 0x000fe20008000000 */
[----:B------:R4:W-:Y:S01]  /*2730*/  UTMALDG.4D.IM2COL.2CTA [UR16], [UR30], UR6, desc[UR40] ;  /* 0x000028101e0073b4 */ /* 0x0009e20008259006 */
[----:B------:R-:W-:Y:S04]  /*2740*/  UMOV UR11, UR18 ;  /* 0x00000012000b7c82 */ /* 0x000fe80008000000 */
[----:B------:R-:W-:Y:S04]  /*2750*/  @UP2 UIADD3 UR22, UPT, UPT, UR13, URZ, URZ ;  /* 0x000000ff0d162290 */ /* 0x000fe8000fffe0ff */
[----:B------:R-:W-:Y:S01]  /*2760*/  UISETP.NE.AND UP0, UPT, UR22, UR43, UPT ;  /* 0x0000002b1600728c */ /* 0x000fe2000bf05270 */
[----:B------:R2:W-:Y:S10]  /*2770*/  UTMALDG.4D.2CTA [UR8], [UR28], desc[UR40] ;  /* 0x000028081c0075b4 */ /* 0x0005f40008219000 */
[----:B------:R-:W-:Y:S07]  /*2780*/  @UP0 UIADD3 UR7, UPT, UPT, UR24, URZ, URZ ;  /* 0x000000ff18070290 */ /* 0x000fee000fffe0ff */
[----:B------:R-:W-:Y:S01]  /*2790*/  UMOV UR24, UR7 ;  /* 0x0000000700187c82 */ /* 0x000fe20008000000 */
[----:B----4-:R-:W-:Y:S02]  /*27a0*/  UIADD3 UR6, UPT, UPT, UR32, -0x1, URZ ;  /* 0xffffffff20067890 */ /* 0x010fe4000fffe0ff */
[----:B--2---:R-:W-:Y:S02]  /*27b0*/  USEL UR13, UR22, URZ, UP0 ;  /* 0x000000ff160d7287 */ /* 0x004fe40008000000 */
[----:B------:R-:W-:Y:S02]  /*27c0*/  UISETP.GT.U32.AND UP0, UPT, UR32, 0x1, UPT ;  /* 0x000000012000788c */ /* 0x000fe4000bf04070 */
[----:B------:R-:W-:Y:S01]  /*27d0*/  USEL UR12, UR27, URZ, UP2 ;  /* 0x000000ff1b0c7287 */ /* 0x000fe20009000000 */
[----:B------:R-:W-:Y:S01]  /*27e0*/  UMOV UR32, UR6 ;  /* 0x0000000600207c82 */ /* 0x000fe20008000000 */
[----:B------:R-:W-:Y:S05]  /*27f0*/  UMOV UR6, UR26 ;  /* 0x0000001a00067c82 */ /* 0x000fea0008000000 */
[----:B---3--:R-:W-:Y:S05]  /*2800*/  BRA.U UP0, `(.L_x_36) ;  /* 0xfffffffd00107547 */ /* 0x008fea000b83ffff */
.L_x_30:
[----:B------:R-:W-:Y:S01]  /*2810*/  SHF.L.U32 R3, R2, 0x1f, RZ ;  /* 0x0000001f02037819 */ /* 0x000fe200000006ff */
[----:B------:R-:W-:-:S03]  /*2820*/  NOP ;  /* 0x0000000000007918 */ /* 0x000fc60000000000 */
[----:B-12---:R-:W1:Y:S02]  /*2830*/  SYNCS.PHASECHK.TRANS64.TRYWAIT P0, [UR25+0x270], R3 ;  /* 0x00027003ff0075a7 */ /* 0x006e640008001119 */
[----:B-1----:R-:W-:Y:S05]  /*2840*/  @!P0 BRA `(.L_x_37) ;  /* 0x0000006c00288947 */ /* 0x002fea0003800000 */
.L_x_161:
[----:B------:R-:W2:Y:S01]  /*2850*/  LDS.128 R4, [UR25+0x2b0] ;  /* 0x0002b019ff047984 */ /* 0x000ea20008000c00 */
[----:B------:R-:W-:Y:S02]  /*2860*/  UIADD3 UR4, UPT, UPT, UR25, 0x278, URZ ;  /* 0x0000027819047890 */ /* 0x000fe4000fffe0ff */
[----:B------:R-:W-:Y:S01]  /*2870*/  UISETP.GE.AND UP0, UPT, UR39, 0x1, UPT ;  /* 0x000000012700788c */ /* 0x000fe2000bf06270 */
[----:B------:R-:W-:Y:S01]  /*2880*/  @!PT LDS RZ, [RZ] ;  /* 0x00000000fffff984 */ /* 0x000fe20000000800 */
[----:B------:R-:W-:Y:S01]  /*2890*/  @!PT LDS RZ, [RZ] ;  /* 0x00000000fffff984 */ /* 0x000fe20000000800 */
[----:B------:R-:W-:Y:S01]  /*28a0*/  @!PT LDS RZ, [RZ] ;  /* 0x00000000fffff984 */ /* 0x000fe20000000800 */
[----:B------:R-:W-:Y:S01]  /*28b0*/  @!PT LDS RZ, [RZ] ;  /* 0x00000000fffff984 */ /* 0x000fe20000000800 */
[----:B------:R3:W-:Y:S06]  /*28c0*/  MEMBAR.ALL.CTA ;  /* 0x0000000000007992 */ /* 0x0007ec0000008000 */
[----:B---3--:R-:W3:Y:S01]  /*28d0*/  FENCE.VIEW.ASYNC.S ;  /* 0x00000000000073c6 */ /* 0x008ee20000000000 */
[----:B------:R-:W-:-:S09]  /*28e0*/  UPRMT UR4, URZ, 0x654, UR4 ;  /* 0x00000654ff047896 */ /* 0x000fd20008000004 */
[----:B---3--:R-:W-:Y:S01]  /*28f0*/  SYNCS.ARRIVE.TRANS64.RED.A1T0 RZ, [UR4], RZ ;  /* 0x000000ffffff79a7 */ /* 0x008fe20008100404 */
[----:B--2---:R-:W-:-:S13]  /*2900*/  LOP3.LUT P0, RZ, R6, 0x1, RZ, 0xc0, !PT ;  /* 0x0000000106ff7812 */ /* 0x004fda000780c0ff */
[----:B------:R-:W-:Y:S01]  /*2910*/  VOTEU.ANY UP1, P0 ;  /* 0x0000000000ff7886 */ /* 0x000fe20000020100 */
[----:B------:R-:W-:-:S13]  /*2920*/  PLOP3.LUT P0, PT, PT, PT, UP1, 0x80, 0x8 ;  /* 0x000000000008781c */ /* 0x000fda0003f0f018 */
[----:B-1----:R-:W-:Y:S02]  /*2930*/  @P0 MOV R0, R4 ;  /* 0x0000000400000202 */ /* 0x002fe40000000f00 */
[----:B------:R-:W-:Y:S02]  /*2940*/  @P0 LOP3.LUT R4, R5, 0xffff, RZ, 0xc0, !PT ;  /* 0x0000ffff05040812 */ /* 0x000fe400078ec0ff */
[----:B------:R-:W-:Y:S02]  /*2950*/  @P0 R2UR UR6, R0 ;  /* 0x00000000000602ca */ /* 0x000fe400000e0000 */
[----:B------:R-:W-:-:S11]  /*2960*/  @P0 R2UR UR5, R4 ;  /* 0x00000000040502ca */ /* 0x000fd600000e0000 */
[----:B------:R-:W-:Y:S02]  /*2970*/  @UP1 UMOV UR42, UR6 ;  /* 0x00000006002a1c82 */ /* 0x000fe40008000000 */
[----:B------:R-:W-:Y:S01]  /*2980*/  @UP1 UMOV UR38, UR5 ;  /* 0x0000000500261c82 */ /* 0x000fe20008000000 */
[----:B------:R-:W-:Y:S05]  /*2990*/  BRA.U !UP0, `(.L_x_38) ;  /* 0x0000000108d47547 */ /* 0x000fea000b800000 */
[----:B------:R-:W1:Y:S01]  /*29a0*/  LDCU.128 UR16, c[0x0][0xb10] ;  /* 0x00016200ff1077ac */ /* 0x000e620008000c00 */
[----:B------:R-:W2:Y:S01]  /*29b0*/  LDCU UR21, c[0x0][0xb20] ;  /* 0x00016400ff1577ac */ /* 0x000ea20008000800 */
[----:B------:R-:W3:Y:S01]  /*29c0*/  LDCU UR20, c[0x0][0xb0c] ;  /* 0x00016180ff1477ac */ /* 0x000ee20008000800 */
[----:B------:R-:W4:Y:S01]  /*29d0*/  LDCU.64 UR8, c[0x0][0xb28] ;  /* 0x00016500ff0877ac */ /* 0x000f220008000a00 */
[----:B------:R-:W-:Y:S02]  /*29e0*/  UISETP.NE.AND UP3, UPT, UR39, 0x1, UPT ;  /* 0x000000012700788c */ /* 0x000fe4000bf65270 */
[----:B-1----:R-:W-:Y:S02]  /*29f0*/  UIMAD.WIDE.U32 UR4, UR46, UR19, URZ ;  /* 0x000000132e0472a5 */ /* 0x002fe4000f8e00ff */
[----:B------:R-:W-:Y:S02]  /*2a00*/  UIMAD.WIDE.U32 UR6, UR47, UR16, URZ ;  /* 0x000000102f0672a5 */ /* 0x000fe4000f8e00ff */
[----:B------:R-:W-:-:S02]  /*2a10*/  UISETP.NE.AND UP0, UPT, UR18, 0x1, UPT ;  /* 0x000000011200788c */ /* 0x000fc4000bf05270 */
[----:B------:R-:W-:Y:S01]  /*2a20*/  UIMAD.WIDE.U32 UR14, UR38, UR19, URZ ;  /* 0x00000013260e72a5 */ /* 0x000fe2000f8e00ff */
[----:B------:R-:W-:Y:S01]  /*2a30*/  UMOV UR4, UR5 ;  /* 0x0000000500047c82 */ /* 0x000fe20008000000 */
[----:B---3--:R-:W-:Y:S02]  /*2a40*/  UISETP.NE.AND UP2, UPT, UR20, 0x1, UPT ;  /* 0x000000011400788c */ /* 0x008fe4000bf45270 */
[----:B--2---:R-:W-:Y:S02]  /*2a50*/  USHF.R.U32.HI UR5, URZ, UR21, UR4 ;  /* 0x00000015ff057299 */ /* 0x004fe40008011604 */
[----:B------:R-:W-:Y:S01]  /*2a60*/  UIMAD.WIDE.U32 UR12, UR42, UR16, URZ ;  /* 0x000000102a0c72a5 */ /* 0x000fe2000f8e00ff */
[----:B------:R-:W-:Y:S01]  /*2a70*/  UMOV UR4, UR7 ;  /* 0x0000000700047c82 */ /* 0x000fe20008000000 */
[----:B------:R-:W-:Y:S02]  /*2a80*/  USEL UR5, UR46, UR5, !UP0 ;  /* 0x000000052e057287 */ /* 0x000fe4000c000000 */
[----:B------:R-:W-:-:S02]  /*2a90*/  USHF.R.U32.HI UR4, URZ, UR17, UR4 ;  /* 0x00000011ff047299 */ /* 0x000fc40008011604 */
[----:B----4-:R-:W-:Y:S02]  /*2aa0*/  UIMAD.WIDE.U32 UR10, UR5, UR8, URZ ;  /* 0x00000008050a72a5 */ /* 0x010fe4000f8e00ff */
[----:B------:R-:W-:Y:S01]  /*2ab0*/  USEL UR6, UR47, UR4, !UP2 ;  /* 0x000000042f067287 */ /* 0x000fe2000d000000 */
[----:B------:R-:W-:Y:S02]  /*2ac0*/  UMOV UR12, UR13 ;  /* 0x0000000d000c7c82 */ /* 0x000fe40008000000 */
[----:B------:R-:W-:Y:S01]  /*2ad0*/  UMOV UR4, UR15 ;  /* 0x0000000f00047c82 */ /* 0x000fe20008000000 */
[----:B------:R-:W-:Y:S01]  /*2ae0*/  UIMAD.WIDE.U32 UR14, UR6, UR8, URZ ;  /* 0x00000008060e72a5 */ /* 0x000fe2000f8e00ff */
[----:B------:R-:W-:Y:S01]  /*2af0*/  UMOV UR10, UR11 ;  /* 0x0000000b000a7c82 */ /* 0x000fe20008000000 */
[----:B------:R-:W-:Y:S02]  /*2b00*/  USHF.R.U32.HI UR4, URZ, UR21, UR4 ;  /* 0x00000015ff047299 */ /* 0x000fe40008011604 */
[----:B------:R-:W-:-:S03]  /*2b10*/  @UP3 USHF.R.U32.HI UR5, URZ, UR9, UR10 ;  /* 0x00000009ff053299 */ /* 0x000fc6000801160a */
[----:B------:R-:W-:Y:S01]  /*2b20*/  UMOV UR14, UR15 ;  /* 0x0000000f000e7c82 */ /* 0x000fe20008000000 */
[----:B------:R-:W-:Y:S02]  /*2b30*/  USHF.R.U32.HI UR17, URZ, UR17, UR12 ;  /* 0x00000011ff117299 */ /* 0x000fe4000801160c */
[----:B------:R-:W-:Y:S02]  /*2b40*/  USEL UR4, UR38, UR4, !UP0 ;  /* 0x0000000426047287 */ /* 0x000fe4000c000000 */
[----:B------:R-:W-:Y:S02]  /*2b50*/  @UP3 USHF.R.U32.HI UR6, URZ, UR9, UR14 ;  /* 0x00000009ff063299 */ /* 0x000fe4000801160e */
[----:B------:R-:W-:Y:S02]  /*2b60*/  UIMAD UR7, UR39, UR5, URZ ;  /* 0x00000005270772a4 */ /* 0x000fe4000f8e02ff */
[----:B------:R-:W-:Y:S02]  /*2b70*/  USEL UR5, UR42, UR17, !UP2 ;  /* 0x000000112a057287 */ /* 0x000fe4000d000000 */
[----:B------:R-:W-:-:S02]  /*2b80*/  UIMAD UR10, UR39, UR6, URZ ;  /* 0x00000006270a72a4 */ /* 0x000fc4000f8e02ff */
[----:B------:R-:W-:Y:S02]  /*2b90*/  UISETP.GE.AND UP0, UPT, UR4, UR7, UPT ;  /* 0x000000070400728c */ /* 0x000fe4000bf06270 */
[----:B------:R-:W-:Y:S02]  /*2ba0*/  UIMAD.WIDE.U32 UR12, UR4, UR8, URZ ;  /* 0x00000008040c72a5 */ /* 0x000fe4000f8e00ff */
[----:B------:R-:W-:Y:S02]  /*2bb0*/  UISETP.GE.OR UP0, UPT, UR5, UR10, UP0 ;  /* 0x0000000a0500728c */ /* 0x000fe40008706670 */
[----:B------:R-:W-:Y:S02]  /*2bc0*/  UIMAD.WIDE.U32 UR10, UR5, UR8, URZ ;  /* 0x00000008050a72a5 */ /* 0x000fe4000f8e00ff */
[----:B------:R-:W-:Y:S01]  /*2bd0*/  UIADD3 UR12, UPT, UPT, -UR4, URZ, URZ ;  /* 0x000000ff040c7290 */ /* 0x000fe2000fffe1ff */
[----:B------:R-:W-:Y:S01]  /*2be0*/  UMOV UR8, UR13 ;  /* 0x0000000d00087c82 */ /* 0x000fe20008000000 */
[----:B------:R-:W-:-:S02]  /*2bf0*/  UIADD3 UR10, UPT, UPT, -UR5, URZ, URZ ;  /* 0x000000ff050a7290 */ /* 0x000fc4000fffe1ff */
[----:B------:R-:W-:-:S03]  /*2c00*/  USHF.R.U32.HI UR8, URZ, UR9, UR8 ;  /* 0x00000009ff087299 */ /* 0x000fc60008011608 */
[----:B------:R-:W-:Y:S01]  /*2c10*/  @!UP0 UMOV UR7, UR11 ;  /* 0x0000000b00078c82 */ /* 0x000fe20008000000 */
[----:B------:R-:W-:Y:S02]  /*2c20*/  UIMAD UR12, UR18, UR12, UR38 ;  /* 0x0000000c120c72a4 */ /* 0x000fe4000f8e0226 */
[----:B------:R-:W-:Y:S02]  /*2c30*/  USEL UR8, UR4, UR8, !UP3 ;  /* 0x0000000804087287 */ /* 0x000fe4000d800000 */
[----:B------:R-:W-:Y:S02]  /*2c40*/  @!UP0 USHF.R.U32.HI UR7, URZ, UR9, UR7 ;  /* 0x00000009ff078299 */ /* 0x000fe40008011607 */
[----:B------:R-:W-:Y:S02]  /*2c50*/  UIADD3 UR9, UPT, UPT, -UR8, URZ, URZ ;  /* 0x000000ff08097290 */ /* 0x000fe4000fffe1ff */
[----:B------:R-:W-:Y:S02]  /*2c60*/  @!UP0 USEL UR7, UR5, UR7, !UP3 ;  /* 0x0000000705078287 */ /* 0x000fe4000d800000 */
[----:B------:R-:W-:-:S02]  /*2c70*/  UIMAD UR9, UR39, UR9, UR4 ;  /* 0x00000009270972a4 */ /* 0x000fc4000f8e0204 */
[----:B------:R-:W-:Y:S02]  /*2c80*/  @!UP0 UIADD3 UR8, UPT, UPT, UR8, -UR7, URZ ;  /* 0x8000000708088290 */ /* 0x000fe4000fffe0ff */
[----:B------:R-:W-:Y:S02]  /*2c90*/  @!UP0 UIMAD UR7, UR9, UR6, UR7 ;  /* 0x00000006090782a4 */ /* 0x000fe4000f8e0207 */
[----:B------:R-:W-:Y:S02]  /*2ca0*/  @!UP0 UIMAD UR4, UR39, UR8, UR5 ;  /* 0x00000008270482a4 */ /* 0x000fe4000f8e0205 */
[----:B------:R-:W-:Y:S02]  /*2cb0*/  UIMAD UR6, UR20, UR10, UR42 ;  /* 0x0000000a140672a4 */ /* 0x000fe4000f8e022a */
[----:B------:R-:W-:Y:S01]  /*2cc0*/  UIMAD UR38, UR4, UR18, UR12 ;  /* 0x00000012042672a4 */ /* 0x000fe2000f8e020c */
[----:B------:R-:W-:Y:S02]  /*2cd0*/  @!UP0 UMOV UR5, UR7 ;  /* 0x0000000700058c82 */ /* 0x000fe40008000000 */
[----:B------:R-:W-:-:S12]  /*2ce0*/  UIMAD UR42, UR5, UR20, UR6 ;  /* 0x00000014052a72a4 */ /* 0x000fd8000f8e0206 */
.L_x_38:
[----:B------:R-:W1:Y:S02]  /*2cf0*/  LDCU UR4, c[0x0][0xb30] ;  /* 0x00016600ff0477ac */ /* 0x000e640008000800 */
[----:B-1----:R-:W-:-:S09]  /*2d00*/  UISETP.NE.AND UP0, UPT, UR4, 0x1, UPT ;  /* 0x000000010400788c */ /* 0x002fd2000bf05270 */
[----:B------:R-:W-:Y:S05]  /*2d10*/  BRA.U UP0, `(.L_x_39) ;  /* 0x0000000100447547 */ /* 0x000fea000b800000 */
[----:B------:R-:W1:Y:S01]  /*2d20*/  LDCU.128 UR8, c[0x0][0xb10] ;  /* 0x00016200ff0877ac */ /* 0x000e620008000c00 */
[----:B------:R-:W2:Y:S01]  /*2d30*/  LDCU UR12, c[0x0][0xb0c] ;  /* 0x00016180ff0c77ac */ /* 0x000ea20008000800 */
[----:B------:R-:W3:Y:S01]  /*2d40*/  LDCU UR13, c[0x0][0xb20] ;  /* 0x00016400ff0d77ac */ /* 0x000ee20008000800 */
[----:B-1----:R-:W-:Y:S02]  /*2d50*/  UIMAD.WIDE.U32 UR6, UR42, UR8, URZ ;  /* 0x000000082a0672a5 */ /* 0x002fe4000f8e00ff */
[----:B------:R-:W-:Y:S02]  /*2d60*/  UIMAD.WIDE.U32 UR4, UR38, UR11, URZ ;  /* 0x0000000b260472a5 */ /* 0x000fe4000f8e00ff */
[----:B--2---:R-:W-:Y:S02]  /*2d70*/  UISETP.NE.AND UP2, UPT, UR12, 0x1, UPT ;  /* 0x000000010c00788c */ /* 0x004fe4000bf45270 */
[----:B------:R-:W-:Y:S01]  /*2d80*/  UISETP.NE.AND UP0, UPT, UR10, 0x1, UPT ;  /* 0x000000010a00788c */ /* 0x000fe2000bf05270 */
[----:B------:R-:W-:-:S02]  /*2d90*/  UMOV UR6, UR7 ;  /* 0x0000000700067c82 */ /* 0x000fc40008000000 */
[----:B------:R-:W-:Y:S01]  /*2da0*/  UMOV UR4, UR5 ;  /* 0x0000000500047c82 */ /* 0x000fe20008000000 */
[----:B------:R-:W-:Y:S02]  /*2db0*/  USHF.R.U32.HI UR6, URZ, UR9, UR6 ;  /* 0x00000009ff067299 */ /* 0x000fe40008011606 */
[----:B---3--:R-:W-:Y:S02]  /*2dc0*/  USHF.R.U32.HI UR4, URZ, UR13, UR4 ;  /* 0x0000000dff047299 */ /* 0x008fe40008011604 */
[----:B------:R-:W-:Y:S02]  /*2dd0*/  USEL UR5, UR42, UR6, !UP2 ;  /* 0x000000062a057287 */ /* 0x000fe4000d000000 */
[----:B------:R-:W-:-:S04]  /*2de0*/  USEL UR4, UR38, UR4, !UP0 ;  /* 0x0000000426047287 */ /* 0x000fc8000c000000 */
[----:B------:R-:W-:Y:S02]  /*2df0*/  UIADD3 UR6, UPT, UPT, UR5, -UR4, URZ ;  /* 0x8000000405067290 */ /* 0x000fe4000fffe0ff */
[----:B------:R-:W-:Y:S02]  /*2e00*/  UIADD3 UR4, UPT, UPT, -UR5, UR4, URZ ;  /* 0x0000000405047290 */ /* 0x000fe4000fffe1ff */
[----:B------:R-:W-:Y:S02]  /*2e10*/  UIMAD UR38, UR6, UR10, UR38 ;  /* 0x0000000a062672a4 */ /* 0x000fe4000f8e0226 */
[----:B------:R-:W-:-:S12]  /*2e20*/  UIMAD UR42, UR4, UR12, UR42 ;  /* 0x0000000c042a72a4 */ /* 0x000fd8000f8e022a */
.L_x_39:
[----:B------:R-:W-:Y:S01]  /*2e30*/  R2UR UR5, R50 ;  /* 0x00000000320572ca */ /* 0x000fe200000e0000 */
[----:B------:R-:W-:Y:S01]  /*2e40*/  UMOV UR27, UR34 ;  /* 0x00000022001b7c82 */ /* 0x000fe20008000000 */
[----:B------:R-:W-:Y:S02]  /*2e50*/  R2UR UR4, R49 ;  /* 0x00000000310472ca */ /* 0x000fe400000e0000 */
[----:B------:R-:W-:Y:S02]  /*2e60*/  PLOP3.LUT P1, PT, PT, PT, PT, 0x80, 0x8 ;  /* 0x000000000008781c */ /* 0x000fe40003f2f070 */
[----:B------:R-:W-:-:S07]  /*2e70*/  LOP3.LUT R2, R2, 0x1, RZ, 0x3c, !PT ;  /* 0x0000000102027812 */ /* 0x000fce00078e3cff */
[----:B------:R-:W-:Y:S02]  /*2e80*/  UIADD3 UR44, UPT, UPT, UR42, UR5, URZ ;  /* 0x000000052a2c7290 */ /* 0x000fe4000fffe0ff */
[----:B------:R-:W-:Y:S01]  /*2e90*/  UIADD3 UR20, UPT, UPT, UR38, UR4, URZ ;  /* 0x0000000426147290 */ /* 0x000fe2000fffe0ff */
[----:B------:R-:W-:Y:S11]  /*2ea0*/  BRA.U UP1, `(.L_x_40) ;  /* 0xffffffed013c7547 */ /* 0x000ff6000b83ffff */
[----:B------:R-:W-:Y:S01]  /*2eb0*/  UIADD3 UR25, UPT, UPT, UR25, 0x118, URZ ;  /* 0x0000011819197890 */ /* 0x000fe2000fffe0ff */
[----:B------:R-:W-:-:S03]  /*2ec0*/  MOV R2, UR23 ;  /* 0x0000001700027c02 */ /* 0x000fc60008000f00 */
[----:B------:R-:W-:Y:S01]  /*2ed0*/  ULEA UR4, UR26, UR25, 0x3 ;  /* 0x000000191a047291 */ /* 0x000fe2000f8e18ff */
[----:B------:R-:W-:-:S08]  /*2ee0*/  SHF.L.U32 R2, R2, 0x1f, RZ ;  /* 0x0000001f02027819 */ /* 0x000fd000000006ff */
[----:B------:R-:W1:Y:S02]  /*2ef0*/  SYNCS.PHASECHK.TRANS64.TRYWAIT P0, [UR4], R2 ;  /* 0x00000002ff0075a7 */ /* 0x000e640008001104 */
[----:B-1----:R-:W-:Y:S05]  /*2f00*/  @!P0 BRA `(.L_x_41) ;  /* 0x0000006400908947 */ /* 0x002fea0003800000 */
.L_x_163:
[----:B------:R-:W-:-:S04]  /*2f10*/  UIADD3 UR4, UPT, UPT, UR26, 0x1, URZ ;  /* 0x000000011a047890 */ /* 0x000fc8000fffe0ff */
[----:B------:R-:W-:-:S04]  /*2f20*/  UISETP.NE.AND UP0, UPT, UR4, 0x23, UPT ;  /* 0x000000230400788c */ /* 0x000fc8000bf05270 */
[----:B------:R-:W-:Y:S02]  /*2f30*/  USEL UR5, URZ, 0x1, UP0 ;  /* 0x00000001ff057887 */ /* 0x000fe40008000000 */
[----:B------:R-:W-:Y:S02]  /*2f40*/  USEL UR4, UR4, URZ, UP0 ;  /* 0x000000ff04047287 */ /* 0x000fe40008000000 */
[----:B------:R-:W-:Y:S02]  /*2f50*/  ULOP3.LUT UR6, UR23, UR5, URZ, 0x3c, !UPT ;  /* 0x0000000517067292 */ /* 0x000fe4000f8e3cff */
[----:B------:R-:W-:-:S04]  /*2f60*/  ULEA UR5, UR4, UR25, 0x3 ;  /* 0x0000001904057291 */ /* 0x000fc8000f8e18ff */
[----:B-1----:R-:W-:-:S04]  /*2f70*/  MOV R2, UR6 ;  /* 0x0000000600027c02 */ /* 0x002fc80008000f00 */
[----:B------:R-:W-:-:S04]  /*2f80*/  SHF.L.U32 R2, R2, 0x1f, RZ ;  /* 0x0000001f02027819 */ /* 0x000fc800000006ff */
[----:B------:R-:W1:Y:S02]  /*2f90*/  SYNCS.PHASECHK.TRANS64.TRYWAIT P0, [UR5], R2 ;  /* 0x00000002ff0075a7 */ /* 0x000e640008001105 */
[----:B-1----:R-:W-:Y:S05]  /*2fa0*/  @!P0 BRA `(.L_x_42) ;  /* 0x0000006400808947 */ /* 0x002fea0003800000 */
.L_x_165:
        /* <DEDUP_REMOVED lines=10> */
.L_x_167:
        /* <DEDUP_REMOVED lines=10> */
.L_x_169:
        /* <DEDUP_REMOVED lines=10> */
.L_x_171:
        /* <DEDUP_REMOVED lines=10> */
.L_x_173:
        /* <DEDUP_REMOVED lines=10> */
.L_x_175:
        /* <DEDUP_REMOVED lines=10> */
.L_x_177:
        /* <DEDUP_REMOVED lines=10> */
.L_x_179:
        /* <DEDUP_REMOVED lines=10> */
.L_x_181:
        /* <DEDUP_REMOVED lines=10> */
.L_x_183:
        /* <DEDUP_REMOVED lines=10> */
.L_x_185:
        /* <DEDUP_REMOVED lines=10> */
.L_x_187:
        /* <DEDUP_REMOVED lines=10> */
.L_x_189:
        /* <DEDUP_REMOVED lines=10> */
.L_x_191:
        /* <DEDUP_REMOVED lines=10> */
.L_x_193:
        /* <DEDUP_REMOVED lines=10> */
.L_x_195:
        /* <DEDUP_REMOVED lines=10> */
.L_x_197:
        /* <DEDUP_REMOVED lines=10> */
.L_x_199:
        /* <DEDUP_REMOVED lines=10> */
.L_x_201:
        /* <DEDUP_REMOVED lines=10> */
.L_x_203:
        /* <DEDUP_REMOVED lines=10> */
.L_x_205:
        /* <DEDUP_REMOVED lines=10> */
.L_x_207:
        /* <DEDUP_REMOVED lines=10> */
.L_x_209:
        /* <DEDUP_REMOVED lines=10> */
.L_x_211:
        /* <DEDUP_REMOVED lines=10> */
.L_x_213:
        /* <DEDUP_REMOVED lines=10> */
.L_x_215:
        /* <DEDUP_REMOVED lines=10> */
.L_x_217:
        /* <DEDUP_REMOVED lines=10> */
.L_x_219:
        /* <DEDUP_REMOVED lines=10> */
.L_x_221:
        /* <DEDUP_REMOVED lines=10> */
.L_x_223:
        /* <DEDUP_REMOVED lines=10> */
.L_x_225:
        /* <DEDUP_REMOVED lines=10> */
.L_x_227:
        /* <DEDUP_REMOVED lines=10> */
.L_x_229:
[----:B------:R-:W-:-:S04]  /*43b0*/  UIADD3 UR4, UPT, UPT, UR4, 0x1, URZ ;  /* 0x0000000104047890 */ /* 0x000fc8000fffe0ff */
[----:B------:R-:W-:-:S04]  /*43c0*/  UISETP.NE.AND UP0, UPT, UR4, 0x23, UPT ;  /* 0x000000230400788c */ /* 0x000fc8000bf05270 */
[----:B------:R-:W-:Y:S02]  /*43d0*/  USEL UR5, URZ, 0x1, UP0 ;  /* 0x00000001ff057887 */ /* 0x000fe40008000000 */
[----:B------:R-:W-:Y:S02]  /*43e0*/  USEL UR4, UR4, URZ, UP0 ;  /* 0x000000ff04047287 */ /* 0x000fe40008000000 */
[----:B------:R-:W-:Y:S02]  /*43f0*/  ULOP3.LUT UR5, UR6, UR5, URZ, 0x3c, !UPT ;  /* 0x0000000506057292 */ /* 0x000fe4000f8e3cff */
[----:B------:R-:W-:-:S04]  /*4400*/  ULEA UR4, UR4, UR25, 0x3 ;  /* 0x0000001904047291 */ /* 0x000fc8000f8e18ff */
[----:B-1----:R-:W-:Y:S02]  /*4410*/  IMAD.U32 R2, RZ, RZ, UR5 ;  /* 0x00000005ff027e24 */ /* 0x002fe4000f8e00ff */
[----:B------:R-:W-:-:S03]  /*4420*/  MOV R0, UR4 ;  /* 0x0000000400007c02 */ /* 0x000fc60008000f00 */
[----:B------:R-:W-:-:S07]  /*4430*/  SHF.L.U32 R2, R2, 0x1f, RZ ;  /* 0x0000001f02027819 */ /* 0x000fce00000006ff */
.L_x_75:
[----:B-1----:R1:W2:Y:S02]  /*4440*/  SYNCS.PHASECHK.TRANS64.TRYWAIT P0, [R0+URZ], R2 ;  /* 0x00000002000075a7 */ /* 0x0022a400080011ff */
[----:B--2---:R-:W-:Y:S05]  /*4450*/  @!P0 NANOSLEEP.SYNCS 0x989680 ;  /* 0x009896800000895d */ /* 0x004fea0003900000 */
[----:B------:R-:W2:Y:S02]  /*4460*/  @!P0 SYNCS.PHASECHK.TRANS64 P0, [R0+URZ], R2 ;  /* 0x00000002000085a7 */ /* 0x000ea400080010ff */
[----:B--2---:R-:W-:Y:S05]  /*4470*/  @P0 EXIT ;  /* 0x000000000000094d */ /* 0x004fea0003800000 */
[----:B------:R-:W-:Y:S05]  /*4480*/  BRA `(.L_x_75) ;  /* 0xfffffffc00ec7947 */ /* 0x000fea000383ffff */
.L_x_22:
[----:B------:R-:W2:Y:S02]  /*4490*/  S2UR UR4, SR_CgaCtaId ;  /* 0x00000000000479c3 */ /* 0x000ea40000008800 */
[----:B--2---:R-:W-:-:S04]  /*44a0*/  UISETP.NE.AND UP0, UPT, UR4, URZ, UPT ;  /* 0x000000ff0400728c */ /* 0x004fc8000bf05270 */
[----:B------:R-:W-:-:S09]  /*44b0*/  UISETP.NE.OR UP0, UPT, UR18, 0x1, UP0 ;  /* 0x000000011200788c */ /* 0x000fd20008705670 */
[----:B------:R-:W-:Y:S05]  /*44c0*/  BRA.U UP0, `(.L_x_76) ;  /* 0x0000000100b47547 */ /* 0x000fea000b800000 */
[----:B------:R-:W2:Y:S01]  /*44d0*/  S2UR UR5, SR_CgaCtaId ;  /* 0x00000000000579c3 */ /* 0x000ea20000008800 */
[----:B------:R-:W-:Y:S01]  /*44e0*/  UMOV UR4, 0x400 ;  /* 0x0000040000047882 */ /* 0x000fe20000000000 */
[----:B------:R-:W-:Y:S01]  /*44f0*/  HFMA2 R2, -RZ, RZ, 0, 5.9604644775390625e-08 ;  /* 0x00000001ff027431 */ /* 0x000fe200000001ff */
[----:B------:R-:W-:Y:S01]  /*4500*/  ISETP.GE.U32.AND P0, PT, R3, 0x2, PT ;  /* 0x000000020300780c */ /* 0x000fe20003f06070 */
[----:B------:R-:W-:Y:S01]  /*4510*/  IMAD.MOV.U32 R8, RZ, RZ, RZ ;  /* 0x000000ffff087224 */ /* 0x000fe200078e00ff */
[----:B--2---:R-:W-:-:S04]  /*4520*/  ULEA UR4, UR5, UR4, 0x18 ;  /* 0x0000000405047291 */ /* 0x004fc8000f8ec0ff */
[----:B------:R-:W-:Y:S02]  /*4530*/  UIADD3 UR5, UPT, UPT, UR4, 0x278, URZ ;  /* 0x0000027804057890 */ /* 0x000fe4000fffe0ff */
[----:B------:R-:W-:Y:S02]  /*4540*/  UIADD3 UR8, UPT, UPT, UR4, 0x270, URZ ;  /* 0x0000027004087890 */ /* 0x000fe4000fffe0ff */
[----:B------:R-:W-:-:S12]  /*4550*/  UPRMT UR5, URZ, 0x654, UR5 ;  /* 0x00000654ff057896 */ /* 0x000fd80008000005 */
.L_x_79:
[----:B------:R-:W-:Y:S01]  /*4560*/  SHF.L.U32 R6, R2, 0x1f, RZ ;  /* 0x0000001f02067819 */ /* 0x000fe200000006ff */
[----:B------:R-:W-:Y:S02]  /*4570*/  IMAD.U32 R4, RZ, RZ, UR8 ;  /* 0x00000008ff047e24 */ /* 0x000fe4000f8e00ff */
[----:B------:R-:W-:Y:S01]  /*4580*/  @!P0 IMAD.MOV.U32 R5, RZ, RZ, 0x10 ;  /* 0x00000010ff058424 */ /* 0x000fe200078e00ff */
[----:B------:R-:W2:Y:S02]  /*4590*/  SYNCS.PHASECHK.TRANS64.TRYWAIT P1, [UR4+0x278], R6 ;  /* 0x00027806ff0075a7 */ /* 0x000ea40008021104 */
[----:B------:R-:W-:-:S04]  /*45a0*/  PRMT R4, R3, 0x654, R4 ;  /* 0x0000065403047816 */ /* 0x000fc80000000004 */
[----:B------:R-:W-:Y:S01]  /*45b0*/  SEL R0, R4, R0, !P0 ;  /* 0x0000000004007207 */ /* 0x000fe20004000000 */
[----:B--2---:R-:W-:Y:S06]  /*45c0*/  @!P1 BRA `(.L_x_77) ;  /* 0x0000005c00109947 */ /* 0x004fec0003800000 */
.L_x_231:
[----:B------:R-:W-:Y:S01]  /*45d0*/  UIADD3 UR6, UPT, UPT, UR4, 0x2b0, URZ ;  /* 0x000002b004067890 */ /* 0x000fe2000fffe0ff */
[----:B------:R3:W-:Y:S01]  /*45e0*/  @!P0 SYNCS.ARRIVE.TRANS64.RED RZ, [R0+URZ], R5 ;  /* 0x0000000500ff89a7 */ /* 0x0007e200080004ff */
[----:B------:R-:W-:Y:S01]  /*45f0*/  UIADD3 UR7, UPT, UPT, UR4, 0x270, URZ ;  /* 0x0000027004077890 */ /* 0x000fe2000fffe0ff */
[----:B------:R-:W-:-:S08]  /*4600*/  LOP3.LUT R2, R2, 0x1, RZ, 0x3c, !PT ;  /* 0x0000000102027812 */ /* 0x000fd000078e3cff */
[----:B------:R-:W-:Y:S06]  /*4610*/  UGETNEXTWORKID.BROADCAST [UR6], [UR7] ;  /* 0x00000000060073ca */ /* 0x000fec0008000100 */
[----:B---3--:R-:W-:-:S04]  /*4620*/  SHF.L.U32 R5, R8, 0x1f, RZ ;  /* 0x0000001f08057819 */ /* 0x008fc800000006ff */
[----:B------:R-:W3:Y:S02]  /*4630*/  SYNCS.PHASECHK.TRANS64.TRYWAIT P1, [UR4+0x270], R5 ;  /* 0x00027005ff0075a7 */ /* 0x000ee40008021104 */
[----:B---3--:R-:W-:Y:S05]  /*4640*/  @!P1 BRA `(.L_x_78) ;  /* 0x0000005c00089947 */ /* 0x008fea0003800000 */
.L_x_233:
[----:B--2---:R-:W2:Y:S01]  /*4650*/  LDS.128 R4, [UR4+0x2b0] ;  /* 0x0002b004ff047984 */ /* 0x004ea20008000c00 */
[----:B------:R-:W-:Y:S01]  /*4660*/  LOP3.LUT R8, R8, 0x1, RZ, 0x3c, !PT ;  /* 0x0000000108087812 */ /* 0x000fe200078e3cff */
[----:B------:R-:W-:Y:S01]  /*4670*/  @!PT LDS RZ, [RZ] ;  /* 0x00000000fffff984 */ /* 0x000fe20000000800 */
[----:B------:R-:W-:Y:S01]  /*4680*/  @!PT LDS RZ, [RZ] ;  /* 0x00000000fffff984 */ /* 0x000fe20000000800 */
[----:B------:R-:W-:Y:S01]  /*4690*/  @!PT LDS RZ, [RZ] ;  /* 0x00000000fffff984 */ /* 0x000fe20000000800 */
[----:B------:R-:W-:Y:S01]  /*46a0*/  @!PT LDS RZ, [RZ] ;  /* 0x00000000fffff984 */ /* 0x000fe20000000800 */
[----:B------:R3:W-:Y:S06]  /*46b0*/  MEMBAR.ALL.CTA ;  /* 0x0000000000007992 */ /* 0x0007ec0000008000 */
[----:B---3--:R-:W3:Y:S02]  /*46c0*/  FENCE.VIEW.ASYNC.S ;  /* 0x00000000000073c6 */ /* 0x008ee40000000000 */
[----:B---3--:R-:W-:Y:S01]  /*46d0*/  SYNCS.ARRIVE.TRANS64.RED.A1T0 RZ, [UR5], RZ ;  /* 0x000000ffffff79a7 */ /* 0x008fe20008100405 */
[----:B--2---:R-:W-:-:S13]  /*46e0*/  LOP3.LUT P1, RZ, R6, 0x1, RZ, 0xc0, !PT ;  /* 0x0000000106ff7812 */ /* 0x004fda000782c0ff */
[----:B------:R-:W-:Y:S05]  /*46f0*/  @P1 BRA `(.L_x_79) ;  /* 0xfffffffc00981947 */ /* 0x000fea000383ffff */
[----:B------:R-:W-:-:S04]  /*4700*/  SHF.L.U32 R0, R2, 0x1f, RZ ;  /* 0x0000001f02007819 */ /* 0x000fc800000006ff */
[----:B------:R-:W2:Y:S02]  /*4710*/  SYNCS.PHASECHK.TRANS64 P0, [UR4+0x278], R0 ;  /* 0x00027800ff0075a7 */ /* 0x000ea40008001004 */
[----:B-12---:R-:W-:Y:S05]  /*4720*/  @P0 EXIT ;  /* 0x000000000000094d */ /* 0x006fea0003800000 */
[----:B------:R-:W-:-:S07]  /*4730*/  MOV R0, UR4 ;  /* 0x0000000400007c02 */ /* 0x000fce0008000f00 */
.L_x_80:
[----:B-1----:R-:W-:-:S04]  /*4740*/  SHF.L.U32 R3, R2, 0x1f, RZ ;  /* 0x0000001f02037819 */ /* 0x002fc800000006ff */
[----:B------:R1:W2:Y:S03]  /*4750*/  SYNCS.PHASECHK.TRANS64.TRYWAIT P0, [R0+URZ+0x278], R3 ;  /* 0x00027803000075a7 */ /* 0x0002a600080011ff */
[----:B--2---:R-:W-:Y:S05]  /*4760*/  @!P0 NANOSLEEP.SYNCS 0x989680 ;  /* 0x009896800000895d */ /* 0x004fea0003900000 */
[----:B------:R-:W2:Y:S02]  /*4770*/  @!P0 SYNCS.PHASECHK.TRANS64 P0, [R0+URZ+0x278], R3 ;  /* 0x00027803000085a7 */ /* 0x000ea400080010ff */
[----:B--2---:R-:W-:Y:S05]  /*4780*/  @P0 EXIT ;  /* 0x000000000000094d */ /* 0x004fea0003800000 */
[----:B------:R-:W-:Y:S05]  /*4790*/  BRA `(.L_x_80) ;  /* 0xfffffffc00e87947 */ /* 0x000fea000383ffff */
.L_x_76:
[----:B------:R-:W-:Y:S05]  /*47a0*/  BRA.U UP4, `(.L_x_81) ;  /* 0x0000001104607547 */ /* 0x000fea000b800000 */
[----:B------:R-:W2:Y:S01]  /*47b0*/  S2UR UR4, SR_CgaCtaId ;  /* 0x00000000000479c3 */ /* 0x000ea20000008800 */
[----:B------:R-:W-:Y:S01]  /*47c0*/  UMOV UR5, 0x40 ;  /* 0x0000004000057882 */ /* 0x000fe20000000000 */
[----:B------:R-:W-:Y:S01]  /*47d0*/  NOP ;  /* 0x0000000000007918 */ /* 0x000fe20000000000 */
[----:B------:R-:W-:Y:S01]  /*47e0*/  UMOV UR6, 0x400 ;  /* 0x0000040000067882 */ /* 0x000fe20000000000 */
[----:B--2---:R-:W-:Y:S02]  /*47f0*/  ULEA UR5, UR4, UR5, 0x18 ;  /* 0x0000000504057291 */ /* 0x004fe4000f8ec0ff */
[----:B------:R-:W-:-:S07]  /*4800*/  ULEA UR6, UR4, UR6, 0x18 ;  /* 0x0000000604067291 */ /* 0x000fce000f8ec0ff */
[----:B------:R-:W2:Y:S02]  /*4810*/  LDS.U8 R3, [UR5+0x1c] ;  /* 0x00001c05ff037984 */ /* 0x000ea40008000000 */
[----:B--2---:R-:W-:-:S13]  /*4820*/  ISETP.NE.AND P0, PT, R3, RZ, PT ;  /* 0x000000ff0300720c */ /* 0x004fda0003f05270 */
[----:B------:R-:W-:Y:S05]  /*4830*/  @P0 BRA `(.L_x_82) ;  /* 0x0000000400080947 */ /* 0x000fea0003800000 */
[----:B------:R-:W-:Y:S02]  /*4840*/  UISETP.NE.U32.AND UP1, UPT, UR31, 0x1, UPT ;  /* 0x000000011f00788c */ /* 0x000fe4000bf25070 */
[----:B------:R-:W-:-:S07]  /*4850*/  UIADD3 UR7, UPT, UPT, UR5, 0x8, URZ ;  /* 0x0000000805077890 */ /* 0x000fce000fffe0ff */
[----:B------:R-:W-:Y:S05]  /*4860*/  BRA.U !UP1, `(.L_x_83) ;  /* 0x00000001099c7547 */ /* 0x000fea000b800000 */
[----:B------:R-:W-:Y:S01]  /*4870*/  ELECT P0, URZ, PT ;  /* 0x0000000000ff782f */ /* 0x000fe20003800000 */
[----:B------:R-:W-:-:S12]  /*4880*/  BSSY B0, `(.L_x_83) ;  /* 0x0000025000007945 */ /* 0x000fd80003800000 */
[----:B------:R-:W-:Y:S05]  /*4890*/  @!P0 BRA `(.L_x_84) ;  /* 0x00000000008c8947 */ /* 0x000fea0003800000 */
[----:B------:R-:W-:-:S05]  /*48a0*/  UMOV UR4, 0x10 ;  /* 0x0000001000047882 */ /* 0x000fca0000000000 */
[----:B------:R-:W-:Y:S04]  /*48b0*/  DEPBAR.LE SB2, 0x36 ;  /* 0x0000ad800000791a */ /* 0x000fe80000000000 */
[----:B------:R-:W2:Y:S02]  /*48c0*/  UTCATOMSWS.2CTA.FIND_AND_SET.ALIGN UP0, UR4, UR4 ;  /* 0x00000004000475e3 */ /* 0x000ea40008200800 */
[----:B--2---:R-:W-:Y:S01]  /*48d0*/  MOV R10, UR4 ;  /* 0x00000004000a7c02 */ /* 0x004fe20008000f00 */
[----:B------:R-:W-:Y:S06]  /*48e0*/  BRA.U UP0, `(.L_x_85) ;  /* 0x0000000100187547 */ /* 0x000fec000b800000 */
.L_x_86:
[----:B------:R-:W-:Y:S05]  /*48f0*/  NANOSLEEP 0x64 ;  /* 0x000000640000795d */ /* 0x000fea0003800000 */
[----:B------:R-:W-:-:S05]  /*4900*/  UMOV UR4, 0x10 ;  /* 0x0000001000047882 */ /* 0x000fca0000000000 */
[----:B------:R-:W-:Y:S04]  /*4910*/  DEPBAR.LE SB2, 0x36 ;  /* 0x0000ad800000791a */ /* 0x000fe80000000000 */
[----:B------:R-:W2:Y:S02]  /*4920*/  UTCATOMSWS.2CTA.FIND_AND_SET.ALIGN UP0, UR4, UR4 ;  /* 0x00000004000475e3 */ /* 0x000ea40008200800 */
[----:B--2---:R-:W-:Y:S01]  /*4930*/  MOV R10, UR4 ;  /* 0x00000004000a7c02 */ /* 0x004fe20008000f00 */
[----:B------:R-:W-:Y:S05]  /*4940*/  BRA.U !UP0, `(.L_x_86) ;  /* 0xfffffffd08e87547 */ /* 0x000fea000b83ffff */
.L_x_85:
[----:B------:R-:W2:Y:S01]  /*4950*/  LDS R6, [UR5+0x10] ;  /* 0x00001005ff067984 */ /* 0x000ea20008000800 */
[----:B------:R-:W-:Y:S01]  /*4960*/  IMAD.U32 R3, RZ, RZ, UR6 ;  /* 0x00000006ff037e24 */ /* 0x000fe2000f8e00ff */
[----:B------:R-:W-:-:S03]  /*4970*/  MOV R4, UR30 ;  /* 0x0000001e00047c02 */ /* 0x000fc60008000f00 */
[----:B------:R-:W-:Y:S01]  /*4980*/  VIADD R3, R3, 0x2c0 ;  /* 0x000002c003037836 */ /* 0x000fe20000000000 */
[----:B--2---:R-:W-:-:S04]  /*4990*/  SHF.L.U32 R6, R6, 0x1f, RZ ;  /* 0x0000001f06067819 */ /* 0x004fc800000006ff */
[----:B------:R-:W2:Y:S02]  /*49a0*/  SYNCS.PHASECHK.TRANS64.TRYWAIT P0, [UR5+0x8], R6 ;  /* 0x00000806ff0075a7 */ /* 0x000ea40008001105 */
[----:B--2---:R-:W-:Y:S05]  /*49b0*/  @P0 BRA `(.L_x_87) ;  /* 0x0000000000080947 */ /* 0x004fea0003800000 */
[----:B------:R-:W2:Y:S02]  /*49c0*/  SYNCS.PHASECHK.TRANS64.TRYWAIT P0, [UR5+0x8], R6 ;  /* 0x00000806ff0075a7 */ /* 0x000ea40008001105 */
[----:B--2---:R-:W-:Y:S05]  /*49d0*/  @!P0 BRA `(.L_x_88) ;  /* 0x00000058003c8947 */ /* 0x004fea0003800000 */
.L_x_87:
[----:B------:R-:W-:Y:S01]  /*49e0*/  PRMT R4, R4, 0x654, R3 ;  /* 0x0000065404047816 */ /* 0x000fe20000000003 */
[----:B------:R-:W-:Y:S01]  /*49f0*/  HFMA2 R3, -RZ, RZ, 0, 5.9604644775390625e-08 ;  /* 0x00000001ff037431 */ /* 0x000fe200000001ff */
[----:B------:R-:W-:Y:S01]  /*4a00*/  UPRMT UR4, UR30, 0x654, UR7 ;  /* 0x000006541e047896 */ /* 0x000fe20008000007 */
[----:B------:R-:W-:Y:S02]  /*4a10*/  IMAD.MOV.U32 R8, RZ, RZ, 0xffff ;  /* 0x0000ffffff087424 */ /* 0x000fe400078e00ff */
[----:B--2---:R-:W-:Y:S02]  /*4a20*/  IMAD.MOV.U32 R6, RZ, RZ, 0x4 ;  /* 0x00000004ff067424 */ /* 0x004fe400078e00ff */
[----:B------:R-:W-:Y:S01]  /*4a30*/  IMAD.SHL.U32 R9, R10, 0x20, RZ ;  /* 0x000000200a097824 */ /* 0x000fe200078e00ff */
[----:B------:R-:W-:Y:S02]  /*4a40*/  MOV R5, UR4 ;  /* 0x0000000400057c02 */ /* 0x000fe40008000f00 */
[-C--:B------:R-:W-:Y:S01]  /*4a50*/  SHF.L.U32 R8, R8, R10.reuse, RZ ;  /* 0x0000000a08087219 */ /* 0x080fe200000006ff */
[----:B------:R2:W-:Y:S01]  /*4a60*/  SYNCS.ARRIVE.TRANS64.RED RZ, [UR4], R6 ;  /* 0x00000006ffff79a7 */ /* 0x0005e20008000404 */
[----:B------:R-:W-:Y:S01]  /*4a70*/  SHF.L.U32 R7, R3, R10, RZ ;  /* 0x0000000a03077219 */ /* 0x000fe200000006ff */
[----:B------:R2:W-:Y:S04]  /*4a80*/  STS [UR6+0x2c0], R9 ;  /* 0x0002c009ff007988 */ /* 0x0005e80008000806 */
[----:B------:R2:W-:Y:S04]  /*4a90*/  STAS [R4.64], R10 ;  /* 0x0000000a04007dbd */ /* 0x0005e8000c0008ff */
[----:B------:R2:W-:Y:S04]  /*4aa0*/  ATOMS.OR RZ, [UR5+0x14], R8 ;  /* 0x00001408ffff798c */ /* 0x0005e8000b000005 */
[----:B------:R2:W-:Y:S04]  /*4ab0*/  ATOMS.OR RZ, [UR5+0x18], R7 ;  /* 0x00001807ffff798c */ /* 0x0005e8000b000005 */
[----:B------:R2:W-:Y:S02]  /*4ac0*/  ATOMS.XOR RZ, [UR5+0x10], R3 ;  /* 0x00001003ffff798c */ /* 0x0005e4000b800005 */
.L_x_84:
[----:B-1----:R-:W-:Y:S05]  /*4ad0*/  BSYNC B0 ;  /* 0x0000000000007941 */ /* 0x002fea0003800000 */
.L_x_83:
[----:B------:R-:W-:Y:S05]  /*4ae0*/  BRA.U UP1, `(.L_x_89) ;  /* 0x00000001016c7547 */ /* 0x000fea000b800000 */
[----:B------:R-:W-:-:S03]  /*4af0*/  UMOV UR4, 0xffffffff ;  /* 0xffffffff00047882 */ /* 0x000fc60000000000 */
[----:B------:R-:W-:Y:S05]  /*4b00*/  BRA.DIV UR4, `(.L_x_90) ;  /* 0x0000005a04087947 */ /* 0x000fea000b800000 */
[----:B------:R-:W-:-:S13]  /*4b10*/  ELECT P6, URZ, PT ;  /* 0x0000000000ff782f */ /* 0x000fda00038c0000 */
.L_x_236:
[----:B------:R-:W-:Y:S05]  /*4b20*/  @!P6 BRA `(.L_x_89) ;  /* 0x00000000005ce947 */ /* 0x000fea0003800000 */
[----:B--2---:R-:W2:Y:S02]  /*4b30*/  LDS R4, [UR5+0x10] ;  /* 0x00001005ff047984 */ /* 0x004ea40008000800 */
[----:B--2---:R-:W-:-:S04]  /*4b40*/  SHF.L.U32 R4, R4, 0x1f, RZ ;  /* 0x0000001f04047819 */ /* 0x004fc800000006ff */
[----:B------:R-:W2:Y:S02]  /*4b50*/  SYNCS.PHASECHK.TRANS64.TRYWAIT P0, [UR5+0x8], R4 ;  /* 0x00000804ff0075a7 */ /* 0x000ea40008001105 */
[----:B--2---:R-:W-:Y:S05]  /*4b60*/  @P0 BRA `(.L_x_91) ;  /* 0x0000000000080947 */ /* 0x004fea0003800000 */
[----:B------:R-:W2:Y:S02]  /*4b70*/  SYNCS.PHASECHK.TRANS64.TRYWAIT P0, [UR5+0x8], R4 ;  /* 0x00000804ff0075a7 */ /* 0x000ea40008001105 */
[----:B--2---:R-:W-:Y:S05]  /*4b80*/  @!P0 BRA `(.L_x_92) ;  /* 0x0000005800088947 */ /* 0x004fea0003800000 */
.L_x_91:
[----:B------:R-:W3:Y:S01]  /*4b90*/  LDS R6, [UR6+0x2c0] ;  /* 0x0002c006ff067984 */ /* 0x000ee20008000800 */
[----:B--2---:R-:W-:Y:S02]  /*4ba0*/  HFMA2 R3, -RZ, RZ, 0, 5.9604644775390625e-08 ;  /* 0x00000001ff037431 */ /* 0x004fe400000001ff */
[----:B------:R-:W-:Y:S01]  /*4bb0*/  IMAD.MOV.U32 R4, RZ, RZ, 0xffff ;  /* 0x0000ffffff047424 */ /* 0x000fe200078e00ff */
[----:B------:R-:W-:Y:S01]  /*4bc0*/  UPRMT UR4, UR30, 0x654, UR7 ;  /* 0x000006541e047896 */ /* 0x000fe20008000007 */
[----:B---3--:R-:W-:-:S03]  /*4bd0*/  IMAD.SHL.U32 R5, R6, 0x20, RZ ;  /* 0x0000002006057824 */ /* 0x008fc600078e00ff */
[-C--:B------:R-:W-:Y:S02]  /*4be0*/  SHF.L.U32 R4, R4, R6.reuse, RZ ;  /* 0x0000000604047219 */ /* 0x080fe400000006ff */
[----:B------:R-:W-:Y:S01]  /*4bf0*/  SHF.L.U32 R6, R3, R6, RZ ;  /* 0x0000000603067219 */ /* 0x000fe200000006ff */
[----:B------:R3:W-:Y:S04]  /*4c00*/  STS [UR6+0x2c0], R5 ;  /* 0x0002c005ff007988 */ /* 0x0007e80008000806 */
[----:B------:R3:W-:Y:S04]  /*4c10*/  ATOMS.OR RZ, [UR5+0x14], R4 ;  /* 0x00001404ffff798c */ /* 0x0007e8000b000005 */
[----:B------:R3:W-:Y:S01]  /*4c20*/  ATOMS.OR RZ, [UR5+0x18], R6 ;  /* 0x00001806ffff798c */ /* 0x0007e2000b000005 */
[----:B------:R-:W-:Y:S03]  /*4c30*/  SYNCS.ARRIVE.TRANS64.RED.A1T0 RZ, [UR4], RZ ;  /* 0x000000ffffff79a7 */ /* 0x000fe60008100404 */
[----:B------:R3:W-:Y:S01]  /*4c40*/  ATOMS.XOR RZ, [UR5+0x10], R3 ;  /* 0x00001003ffff798c */ /* 0x0007e2000b800005 */
[----:B------:R-:W-:Y:S05]  /*4c50*/  BRA `(.L_x_89) ;  /* 0x0000000000107947 */ /* 0x000fea0003800000 */
.L_x_82:
[----:B------:R-:W-:Y:S02]  /*4c60*/  MOV R3, 0xffffffff ;  /* 0xffffffff00037802 */ /* 0x000fe40000000f00 */
[----:B------:R-:W-:-:S03]  /*4c70*/  MOV R4, 0x4ca0 ;  /* 0x00004ca000047802 */ /* 0x000fc60000000f00 */
[----:B------:R2:W-:Y:S04]  /*4c80*/  STS [UR6+0x2c0], R3 ;  /* 0x0002c003ff007988 */ /* 0x0005e80008000806 */
[----:B-12--5:R-:W-:Y:S05]  /*4c90*/  CALL.REL.NOINC `($__internal_1_$__cuda_sm10x_tcgen05_guardrail_trap_phase_invalid_during_alloc) ;  /* 0x0000005c00447944 */ /* 0x026fea0003c00000 */
.L_x_89:
[----:B------:R-:W-:Y:S05]  /*4ca0*/  WARPSYNC.ALL ;  /* 0x0000000000007948 */ /* 0x000fea0003800000 */
[----:B------:R-:W4:Y:S01]  /*4cb0*/  S2UR UR17, SR_CgaCtaId ;  /* 0x00000000001179c3 */ /* 0x000f220000008800 */
[----:B------:R-:W-:Y:S01]  /*4cc0*/  UMOV UR4, 0x400 ;  /* 0x0000040000047882 */ /* 0x000fe20000000000 */
[----:B------:R-:W-:-:S06]  /*4cd0*/  NOP ;  /* 0x0000000000007918 */ /* 0x000fcc0000000000 */
[----:B------:R-:W-:Y:S06]  /*4ce0*/  BAR.ARV 0x6, 0xa0 ;  /* 0x0182800000007b1d */ /* 0x000fec0000002000 */
[----:B------:R-:W1:Y:S01]  /*4cf0*/  LDCU.64 UR6, c[0x0][0x388] ;  /* 0x00007100ff0677ac */ /* 0x000e620008000a00 */
[----:B------:R-:W-:Y:S01]  /*4d00*/  LOP3.LUT R2, R2, 0xffff, RZ, 0xc0, !PT ;  /* 0x0000ffff02027812 */ /* 0x000fe200078ec0ff */
[----:B--2---:R-:W-:Y:S01]  /*4d10*/  IMAD.MOV.U32 R8, RZ, RZ, 0x1 ;  /* 0x00000001ff087424 */ /* 0x004fe200078e00ff */
[----:B------:R-:W-:Y:S01]  /*4d20*/  LOP3.LUT R0, R0, 0xffff, RZ, 0xc0, !PT ;  /* 0x0000ffff00007812 */ /* 0x000fe200078ec0ff */
[----:B------:R-:W2:Y:S01]  /*4d30*/  LDCU UR8, c[0x0][0x390] ;  /* 0x00007200ff0877ac */ /* 0x000ea20008000800 */
[----:B------:R-:W-:Y:S01]  /*4d40*/  R2UR UR18, R2 ;  /* 0x00000000021272ca */ /* 0x000fe200000e0000 */
[----:B------:R-:W-:Y:S01]  /*4d50*/  IMAD.MOV.U32 R2, RZ, RZ, RZ ;  /* 0x000000ffff027224 */ /* 0x000fe200078e00ff */
[----:B------:R-:W-:Y:S01]  /*4d60*/  R2UR UR28, R0 ;  /* 0x00000000001c72ca */ /* 0x000fe200000e0000 */
[----:B------:R-:W-:Y:S01]  /*4d70*/  IMAD.MOV.U32 R0, RZ, RZ, RZ ;  /* 0x000000ffff007224 */ /* 0x000fe200078e00ff */
[----:B------:R-:W-:Y:S01]  /*4d80*/  UMOV UR21, URZ ;  /* 0x000000ff00157c82 */ /* 0x000fe20008000000 */
[----:B----4-:R-:W-:-:S02]  /*4d90*/  ULEA UR17, UR17, UR4, 0x18 ;  /* 0x0000000411117291 */ /* 0x010fc4000f8ec0ff */
[----:B------:R-:W-:Y:S01]  /*4da0*/  UISETP.NE.AND UP3, UPT, UR31, URZ, UPT ;  /* 0x000000ff1f00728c */ /* 0x000fe2000bf65270 */
[----:B------:R-:W-:Y:S01]  /*4db0*/  UMOV UR16, URZ ;  /* 0x000000ff00107c82 */ /* 0x000fe20008000000 */
[----:B------:R-:W-:Y:S01]  /*4dc0*/  UMOV UR26, 0x0 ;  /* 0x00000000001a7882 */ /* 0x000fe20000000000 */
[----:B------:R-:W-:Y:S01]  /*4dd0*/  UMOV UR27, 0x8110010 ;  /* 0x08110010001b7882 */ /* 0x000fe20000000000 */
[----:B------:R-:W-:Y:S01]  /*4de0*/  UMOV UR24, 0x0 ;  /* 0x0000000000187882 */ /* 0x000fe20000000000 */
[----:B-1----:R-:W-:Y:S02]  /*4df0*/  UIADD3 UR4, UPT, UPT, UR6, 0x1f, URZ ;  /* 0x0000001f06047890 */ /* 0x002fe4000fffe0ff */
[----:B---3--:R-:W1:Y:S01]  /*4e00*/  LDS R3, [UR17+0x2c0] ;  /* 0x0002c011ff037984 */ /* 0x008e620008000800 */
[----:B------:R-:W-:Y:S02]  /*4e10*/  UIADD3 UR6, UPT, UPT, UR17, 0x3400, URZ ;  /* 0x0000340011067890 */ /* 0x000fe4000fffe0ff */
[----:B------:R-:W-:-:S02]  /*4e20*/  USHF.R.S32.HI UR5, URZ, 0x1f, UR4 ;  /* 0x0000001fff057899 */ /* 0x000fc40008011404 */
[----:B------:R-:W-:Y:S02]  /*4e30*/  USHF.R.U32.HI UR6, URZ, 0x4, UR6 ;  /* 0x00000004ff067899 */ /* 0x000fe40008011606 */
[----:B------:R-:W-:Y:S02]  /*4e40*/  ULEA.HI UR4, UR5, UR4, URZ, 0x5 ;  /* 0x0000000405047291 */ /* 0x000fe4000f8f28ff */
[----:B------:R-:W-:Y:S02]  /*4e50*/  UIADD3 UR5, UPT, UPT, UR17, 0x26400, URZ ;  /* 0x0002640011057890 */ /* 0x000fe4000fffe0ff */
[----:B------:R-:W-:Y:S02]  /*4e60*/  USHF.R.S32.HI UR4, URZ, 0x5, UR4 ;  /* 0x00000005ff047899 */ /* 0x000fe40008011404 */
[----:B------:R-:W-:Y:S02]  /*4e70*/  USHF.R.U32.HI UR5, URZ, 0x4, UR5 ;  /* 0x00000004ff057899 */ /* 0x000fe40008011605 */
[----:B------:R-:W-:-:S02]  /*4e80*/  UIMAD UR7, UR4, UR7, URZ ;  /* 0x00000007040772a4 */ /* 0x000fc4000f8e02ff */
[----:B------:R-:W-:Y:S02]  /*4e90*/  UIADD3 UR4, UPT, UPT, UR17, 0x278, URZ ;  /* 0x0000027811047890 */ /* 0x000fe4000fffe0ff */
[----:B------:R-:W-:Y:S02]  /*4ea0*/  ULOP3.LUT UR6, UR6, 0x3fff, URZ, 0xc0, !UPT ;  /* 0x00003fff06067892 */ /* 0x000fe4000f8ec0ff */
[----:B------:R-:W-:Y:S02]  /*4eb0*/  UPRMT UR23, URZ, 0x654, UR4 ;  /* 0x00000654ff177896 */ /* 0x000fe40008000004 */
[----:B--2---:R-:W-:Y:S02]  /*4ec0*/  UIMAD UR4, UR7, UR8, URZ ;  /* 0x00000008070472a4 */ /* 0x004fe4000f8e02ff */
[----:B------:R-:W-:Y:S02]  /*4ed0*/  ULOP3.LUT UR20, UR5, 0x3fff, URZ, 0xc0, !UPT ;  /* 0x00003fff05147892 */ /* 0x000fe4000f8ec0ff */
[----:B------:R-:W-:-:S02]  /*4ee0*/  ULOP3.LUT UR19, UR6, 0x10000, URZ, 0xfc, !UPT ;  /* 0x0001000006137892 */ /* 0x000fc4000f8efcff */
[----:B------:R-:W-:Y:S02]  /*4ef0*/  UIADD3 UR29, UPT, UPT, UR4, -0x1, URZ ;  /* 0xffffffff041d7890 */ /* 0x000fe4000fffe0ff */
[----:B------:R-:W-:Y:S01]  /*4f00*/  UISETP.GE.AND UP4, UPT, UR4, 0x1, UPT ;  /* 0x000000010400788c */ /* 0x000fe2000bf86270 */
[----:B------:R-:W-:Y:S01]  /*4f10*/  UMOV UR25, 0x8110010 ;  /* 0x0811001000197882 */ /* 0x000fe20000000000 */
[C---:B-1----:R-:W-:Y:S01]  /*4f20*/  VIADD R5, R3.reuse, 0x20 ;  /* 0x0000002003057836 */ /* 0x042fe20000000000 */
[----:B------:R-:W-:-:S04]  /*4f30*/  LOP3.LUT R4, R3, 0xffff, RZ, 0xc0, !PT ;  /* 0x0000ffff03047812 */ /* 0x000fc800078ec0ff */
[----:B------:R-:W-:-:S05]  /*4f40*/  LOP3.LUT R5, R5, 0xffff, RZ, 0xc0, !PT ;  /* 0x0000ffff05057812 */ /* 0x000fca00078ec0ff */
[----:B------:R1:W-:Y:S02]  /*4f50*/  STL.64 [R1], R4 ;  /* 0x0000000401007387 */ /* 0x0003e40000100a00 */
.L_x_101:
[----:B-1----:R-:W-:-:S04]  /*4f60*/  SHF.L.U32 R5, R2, 0x1f, RZ ;  /* 0x0000001f02057819 */ /* 0x002fc800000006ff */
[----:B------:R-:W1:Y:S02]  /*4f70*/  SYNCS.PHASECHK.TRANS64.TRYWAIT P0, [UR17+0x270], R5 ;  /* 0x00027005ff0075a7 */ /* 0x000e640008001111 */
[----:B-1-34-:R-:W-:Y:S05]  /*4f80*/  @!P0 BRA `(.L_x_93) ;  /* 0x0000005400208947 */ /* 0x01afea0003800000 */
.L_x_238:
[----:B-1----:R-:W1:Y:S01]  /*4f90*/  LDS.128 R4, [UR17+0x2b0] ;  /* 0x0002b011ff047984 */ /* 0x002e620008000c00 */
[----:B------:R-:W-:Y:S01]  /*4fa0*/  ULEA UR22, UR21, UR17, 0x3 ;  /* 0x0000001115167291 */ /* 0x000fe2000f8e18ff */
[----:B------:R-:W-:Y:S01]  /*4fb0*/  @!PT LDS RZ, [RZ] ;  /* 0x00000000fffff984 */ /* 0x000fe20000000800 */
[----:B------:R-:W-:Y:S01]  /*4fc0*/  @!PT LDS RZ, [RZ] ;  /* 0x00000000fffff984 */ /* 0x000fe20000000800 */
[----:B------:R-:W-:Y:S01]  /*4fd0*/  @!PT LDS RZ, [RZ] ;  /* 0x00000000fffff984 */ /* 0x000fe20000000800 */
[----:B------:R-:W-:Y:S01]  /*4fe0*/  @!PT LDS RZ, [RZ] ;  /* 0x00000000fffff984 */ /* 0x000fe20000000800 */
[----:B------:R2:W-:Y:S06]  /*4ff0*/  MEMBAR.ALL.CTA ;  /* 0x0000000000007992 */ /* 0x0005ec0000008000 */
[----:B--2---:R-:W2:Y:S02]  /*5000*/  FENCE.VIEW.ASYNC.S ;  /* 0x00000000000073c6 */ /* 0x004ea40000000000 */
[----:B--2---:R-:W-:Y:S01]  /*5010*/  SYNCS.ARRIVE.TRANS64.RED.A1T0 RZ, [UR23], RZ ;  /* 0x000000ffffff79a7 */ /* 0x004fe20008100417 */
[----:B-1----:R-:W-:Y:S01]  /*5020*/  LOP3.LUT P2, RZ, R6, 0x1, RZ, 0xc0, !PT ;  /* 0x0000000106ff7812 */ /* 0x002fe2000784c0ff */
[----:B------:R-:W-:-:S12]  /*5030*/  BRA.U UP3, `(.L_x_94) ;  /* 0x00000001030c7547 */ /* 0x000fd8000b800000 */
[----:B------:R-:W-:-:S04]  /*5040*/  SHF.L.U32 R5, R8, 0x1f, RZ ;  /* 0x0000001f08057819 */ /* 0x000fc800000006ff */
[----:B------:R-:W1:Y:S02]  /*5050*/  SYNCS.PHASECHK.TRANS64.TRYWAIT P0, [UR22+0x290], R5 ;  /* 0x00029005ff0075a7 */ /* 0x000e640008001116 */
[----:B-1----:R-:W-:Y:S05]  /*5060*/  @!P0 BRA `(.L_x_95) ;  /* 0x0000005400008947 */ /* 0x002fea0003800000 */
.L_x_94:
[----:B------:R-:W-:Y:S05]  /*5070*/  BRA.U UP3, `(.L_x_96) ;  /* 0x0000000103d47547 */ /* 0x000fea000b800000 */
[----:B------:R-:W-:Y:S05]  /*5080*/  BRA.U !UP4, `(.L_x_97) ;  /* 0x000000010cc47547 */ /* 0x000fea000b800000 */
[----:B------:R-:W-:Y:S01]  /*5090*/  ULEA UR4, UR21, UR43, 0x2 ;  /* 0x0000002b15047291 */ /* 0x000fe2000f8e10ff */
[----:B-1----:R-:W-:-:S08]  /*50a0*/  SHF.L.U32 R4, R0, 0x1f, RZ ;  /* 0x0000001f00047819 */ /* 0x002fd000000006ff */
[----:B------:R-:W5:Y:S01]  /*50b0*/  LDL R5, [UR4] ;  /* 0x00000004ff057983 */ /* 0x000f620008100800 */
[----:B------:R-:W-:Y:S02]  /*50c0*/  ULEA UR4, UR16, UR17, 0x3 ;  /* 0x0000001110047291 */ /* 0x000fe4000f8e18ff */
[----:B------:R-:W-:Y:S01]  /*50d0*/  UPLOP3.LUT UP2, UPT, UPT, UPT, UPT, 0x40, 0x4 ;  /* 0x000000000004789c */ /* 0x000fe20003f4e870 */
[----:B------:R-:W-:Y:S01]  /*50e0*/  UMOV UR15, UR29 ;  /* 0x0000001d000f7c82 */ /* 0x000fe20008000000 */
[----:B------:R-:W-:-:S05]  /*50f0*/  UMOV UR5, UR16 ;  /* 0x0000001000057c82 */ /* 0x000fca0008000000 */
[----:B------:R1:W2:Y:S04]  /*5100*/  SYNCS.PHASECHK.TRANS64.TRYWAIT P1, [UR4], R4 ;  /* 0x00000004ff0075a7 */ /* 0x0002a80008021104 */
.L_x_100:
[----:B---3--:R-:W-:Y:S01]  /*5110*/  ULEA UR10, UR5, UR17, 0x3 ;  /* 0x00000011050a7291 */ /* 0x008fe2000f8e18ff */
[----:B--2-4-:R-:W-:Y:S11]  /*5120*/  @P1 BRA `(.L_x_98) ;  /* 0x00000000000c1947 */ /* 0x014ff60003800000 */
[----:B------:R-:W-:Y:S04]  /*5130*/  SHF.L.U32 R6, R0, 0x1f, RZ ;  /* 0x0000001f00067819 */ /* 0x000fe800000006ff */
[----:B------:R-:W2:Y:S02]  /*5140*/  SYNCS.PHASECHK.TRANS64.TRYWAIT P0, [UR10], R6 ;  /* 0x00000006ff0075a7 */ /* 0x000ea4000800110a */
[----:B--2---:R-:W-:Y:S05]  /*5150*/  @!P0 BRA `(.L_x_99) ;  /* 0x0000005000dc8947 */ /* 0x004fea0003800000 */
.L_x_98:
[----:B------:R-:W-:Y:S01]  /*5160*/  UISETP.NE.AND UP0, UPT, UR15, URZ, UPT ;  /* 0x000000ff0f00728c */ /* 0x000fe2000bf05270 */
[----:B------:R-:W-:Y:S01]  /*5170*/  PLOP3.LUT P1, PT, PT, PT, PT, 0x80, 0x8 ;  /* 0x000000000008781c */ /* 0x000fe20003f2f070 */
[----:B------:R-:W-:Y:S02]  /*5180*/  UIADD3 UR4, UPT, UPT, UR5, 0x1, URZ ;  /* 0x0000000105047890 */ /* 0x000fe4000fffe0ff */
[----:B------:R-:W-:Y:S02]  /*5190*/  ULEA UR8, UR5, UR20, 0x7 ;  /* 0x0000001405087291 */ /* 0x000fe4000f8e38ff */
[----:B------:R-:W-:Y:S01]  /*51a0*/  UISETP.NE.AND UP1, UPT, UR4, 0x23, UPT ;  /* 0x000000230400788c */ /* 0x000fe2000bf25270 */
[----:B------:R-:W-:Y:S01]  /*51b0*/  PLOP3.LUT P0, PT, PT, PT, UP0, 0x80, 0x8 ;  /* 0x000000000008781c */ /* 0x000fe20003f0f008 */
[----:B------:R-:W-:Y:S02]  /*51c0*/  UIADD3 UR12, UPT, UPT, UR8, 0x40, URZ ;  /* 0x00000040080c7890 */ /* 0x000fe4000fffe0ff */
[----:B------:R-:W-:Y:S02]  /*51d0*/  USEL UR6, URZ, 0x1, UP1 ;  /* 0x00000001ff067887 */ /* 0x000fe40008800000 */
[----:B------:R-:W-:Y:S02]  /*51e0*/  USEL UR16, UR4, URZ, UP1 ;  /* 0x000000ff04107287 */ /* 0x000fe40008800000 */
[----:B------:R-:W-:Y:S02]  /*51f0*/  UIADD3 UR10, UPT, UPT, UR10, 0x118, URZ ;  /* 0x000001180a0a7890 */ /* 0x000fe4000fffe0ff */
[----:B------:R-:W-:Y:S01]  /*5200*/  @UP0 ULEA UR4, UR16, UR17, 0x3 ;  /* 0x0000001110040291 */ /* 0x000fe2000f8e18ff */
[----:B------:R-:W-:Y:S01]  /*5210*/  LOP3.LUT R0, R0, UR6, RZ, 0x3c, !PT ;  /* 0x0000000600007c12 */ /* 0x000fe2000f8e3cff */
[----:B------:R-:W-:Y:S01]  /*5220*/  UMOV UR9, 0x80004020 ;  /* 0x8000402000097882 */ /* 0x000fe20000000000 */
[----:B------:R-:W-:Y:S01]  /*5230*/  UMOV UR13, 0x80004020 ;  /* 0x80004020000d7882 */ /* 0x000fe20000000000 */
[----:B------:R-:W-:Y:S01]  /*5240*/  UMOV UR7, 0x80004020 ;  /* 0x8000402000077882 */ /* 0x000fe20000000000 */
[----:B-1----:R-:W-:Y:S04]  /*5250*/  @P0 SHF.L.U32 R4, R0, 0x1f, RZ ;  /* 0x0000001f00040819 */ /* 0x002fe800000006ff */
[----:B------:R3:W4:Y:S01]  /*5260*/  @P0 SYNCS.PHASECHK.TRANS64.TRYWAIT P1, [UR4], R4 ;  /* 0x00000004ff0005a7 */ /* 0x0007220008021104 */
[----:B------:R-:W-:Y:S11]  /*5270*/  ELECT P0, URZ, PT ;  /* 0x0000000000ff782f */ /* 0x000ff60003800000 */
[----:B------:R-:W-:Y:S02]  /*5280*/  @!UPT UIADD3 URZ, UPT, UPT, URZ, URZ, URZ ;  /* 0x000000fffffff290 */ /* 0x000fe4000fffe0ff */
[C---:B-----5:R-:W-:Y:S01]  /*5290*/  @P0 R2UR.BROADCAST UR14, R5.reuse ;  /* 0x00000000050e02ca */ /* 0x060fe200008e0000 */
[----:B------:R-:W-:Y:S01]  /*52a0*/  ULEA UR4, UR5, UR19, 0x8 ;  /* 0x0000001305047291 */ /* 0x000fe2000f8e40ff */
[----:B------:R-:W-:Y:S11]  /*52b0*/  ELECT P0, URZ, PT ;  /* 0x0000000000ff782f */ /* 0x000ff60003800000 */
[----:B------:R-:W-:Y:S02]  /*52c0*/  @!UPT UIADD3 URZ, UPT, UPT, URZ, URZ, URZ ;  /* 0x000000fffffff290 */ /* 0x000fe4000fffe0ff */
[----:B------:R-:W-:Y:S01]  /*52d0*/  @P0 R2UR.BROADCAST UR11, R5 ;  /* 0x00000000050b02ca */ /* 0x000fe200008e0000 */
[----:B------:R-:W-:Y:S01]  /*52e0*/  UIADD3 UR6, UPT, UPT, UR4, 0x2, URZ ;  /* 0x0000000204067890 */ /* 0x000fe2000fffe0ff */
[----:B------:R-:W-:Y:S02]  /*52f0*/  UMOV UR5, 0x80004020 ;  /* 0x8000402000057882 */ /* 0x000fe40000000000 */
[----:B------:R1:W-:Y:S01]  /*5300*/  UTCHMMA.2CTA gdesc[UR4], gdesc[UR8], tmem[UR14], tmem[UR26], idesc[UR27], UP2 ;  /* 0x00ff1a08040075ea */ /* 0x0003e2000920000e */
[----:B------:R-:W-:Y:S08]  /*5310*/  UPLOP3.LUT UP2, UPT, UPT, UPT, UPT, 0x80, 0x8 ;  /* 0x000000000008789c */ /* 0x000ff00003f4f070 */
[----:B------:R3:W-:Y:S01]  /*5320*/  UTCHMMA.2CTA gdesc[UR6], gdesc[UR12], tmem[UR11], tmem[UR24], idesc[UR25], UPT ;  /* 0x00ff180c060075ea */ /* 0x0007e2000ba0000b */
[----:B------:R3:W-:Y:S01]  /*5330*/  UTCBAR.2CTA.MULTICAST [UR10], URZ, UR18 ;  /* 0x000000ff0a0073e9 */ /* 0x0007e20008200812 */
[----:B-1----:R-:W-:Y:S02]  /*5340*/  UIADD3 UR4, UPT, UPT, UR15, 0x1, URZ ;  /* 0x000000010f047890 */ /* 0x002fe4000fffe0ff */
[----:B------:R-:W-:Y:S02]  /*5350*/  UIADD3 UR8, UPT, UPT, UR15, -0x1, URZ ;  /* 0xffffffff0f087890 */ /* 0x000fe4000fffe0ff */
[----:B------:R-:W-:Y:S01]  /*5360*/  UISETP.GT.U32.AND UP0, UPT, UR4, 0x1, UPT ;  /* 0x000000010400788c */ /* 0x000fe2000bf04070 */
[----:B------:R-:W-:Y:S04]  /*5370*/  UMOV UR5, UR16 ;  /* 0x0000001000057c82 */ /* 0x000fe80008000000 */
[----:B------:R-:W-:Y:S04]  /*5380*/  UMOV UR15, UR8 ;  /* 0x00000008000f7c82 */ /* 0x000fe80008000000 */
[----:B------:R-:W-:Y:S05]  /*5390*/  BRA.U UP0, `(.L_x_100) ;  /* 0xfffffffd005c7547 */ /* 0x000fea000b83ffff */
.L_x_97:
[----:B------:R-:W-:-:S09]  /*53a0*/  UIADD3 UR4, UPT, UPT, UR22, 0x280, URZ ;  /* 0x0000028016047890 */ /* 0x000fd2000fffe0ff */
[----:B------:R2:W-:Y:S01]  /*53b0*/  UTCBAR.2CTA.MULTICAST [UR4], URZ, UR28 ;  /* 0x000000ff040073e9 */ /* 0x0005e2000820081c */
[----:B------:R-:W-:Y:S02]  /*53c0*/  NOP ;  /* 0x0000000000007918 */ /* 0x000fe40000000000 */
.L_x_96:
[----:B--2---:R-:W-:Y:S01]  /*53d0*/  UIADD3 UR4, UPT, UPT, UR21, 0x1, URZ ;  /* 0x0000000115047890 */ /* 0x004fe2000fffe0ff */
[----:B------:R-:W-:-:S03]  /*53e0*/  LOP3.LUT R2, R2, 0x1, RZ, 0x3c, !PT ;  /* 0x0000000102027812 */ /* 0x000fc600078e3cff */
[----:B------:R-:W-:-:S04]  /*53f0*/  UISETP.NE.AND UP0, UPT, UR4, 0x2, UPT ;  /* 0x000000020400788c */ /* 0x000fc8000bf05270 */
[----:B------:R-:W-:Y:S02]  /*5400*/  USEL UR5, URZ, 0x1, UP0 ;  /* 0x00000001ff057887 */ /* 0x000fe40008000000 */
[----:B------:R-:W-:-:S04]  /*5410*/  USEL UR21, UR4, URZ, UP0 ;  /* 0x000000ff04157287 */ /* 0x000fc80008000000 */
[----:B------:R-:W-:Y:S01]  /*5420*/  LOP3.LUT R8, R8, UR5, RZ, 0x3c, !PT ;  /* 0x0000000508087c12 */ /* 0x000fe2000f8e3cff */
[----:B------:R-:W-:Y:S07]  /*5430*/  @P2 BRA `(.L_x_101) ;  /* 0xfffffff800c82947 */ /* 0x000fee000383ffff */
[----:B------:R-:W2:Y:S01]  /*5440*/  S2UR UR8, SR_CgaCtaId ;  /* 0x00000000000879c3 */ /* 0x000ea20000008800 */
[----:B------:R-:W-:Y:S01]  /*5450*/  ELECT P0, URZ, PT ;  /* 0x0000000000ff782f */ /* 0x000fe20003800000 */
[----:B------:R-:W-:Y:S01]  /*5460*/  HFMA2 R0, -RZ, RZ, 0, 5.9604644775390625e-08 ;  /* 0x00000001ff007431 */ /* 0x000fe200000001ff */
[----:B------:R-:W-:-:S05]  /*5470*/  UMOV UR4, 0x40 ;  /* 0x0000004000047882 */ /* 0x000fca0000000000 */
[----:B------:R-:W-:Y:S01]  /*5480*/  UVIRTCOUNT.DEALLOC.SMPOOL 0x80 ;  /* 0x000000800000784c */ /* 0x000fe20000000000 */
[----:B------:R-:W-:Y:S02]  /*5490*/  UISETP.NE.AND UP0, UPT, UR31, URZ, UPT ;  /* 0x000000ff1f00728c */ /* 0x000fe4000bf05270 */
[----:B--2---:R-:W-:-:S09]  /*54a0*/  ULEA UR8, UR8, UR4, 0x18 ;  /* 0x0000000408087291 */ /* 0x004fd2000f8ec0ff */
[----:B------:R2:W-:Y:S01]  /*54b0*/  @P0 STS.U8 [UR8+0x1c], R0 ;  /* 0x00001c00ff000988 */ /* 0x0005e20008000008 */
[----:B------:R-:W-:Y:S05]  /*54c0*/  BRA.U UP0, `(.L_x_102) ;  /* 0x0000000100587547 */ /* 0x000fea000b800000 */
[----:B------:R-:W-:Y:S01]  /*54d0*/  UIADD3 UR5, UPT, UPT, UR17, 0x290, URZ ;  /* 0x0000029011057890 */ /* 0x000fe2000fffe0ff */
[----:B------:R-:W-:-:S03]  /*54e0*/  SHF.L.U32 R2, R8, 0x1f, RZ ;  /* 0x0000001f08027819 */ /* 0x000fc600000006ff */
[----:B------:R-:W-:-:S09]  /*54f0*/  ULEA UR4, UR21, UR5, 0x3 ;  /* 0x0000000515047291 */ /* 0x000fd2000f8e18ff */
[----:B------:R-:W1:Y:S02]  /*5500*/  SYNCS.PHASECHK.TRANS64.TRYWAIT P0, [UR4], R2 ;  /* 0x00000002ff0075a7 */ /* 0x000e640008001104 */
[----:B-1----:R-:W-:Y:S05]  /*5510*/  @!P0 BRA `(.L_x_103) ;  /* 0x0000005000048947 */ /* 0x002fea0003800000 */
.L_x_242:
[----:B------:R-:W-:-:S04]  /*5520*/  UIADD3 UR4, UPT, UPT, UR21, 0x1, URZ ;  /* 0x0000000115047890 */ /* 0x000fc8000fffe0ff */
[----:B------:R-:W-:-:S04]  /*5530*/  UISETP.NE.AND UP1, UPT, UR4, 0x2, UPT ;  /* 0x000000020400788c */ /* 0x000fc8000bf25270 */
[----:B---3--:R-:W-:Y:S02]  /*5540*/  USEL UR6, URZ, 0x1, UP1 ;  /* 0x00000001ff067887 */ /* 0x008fe40008800000 */
[----:B------:R-:W-:-:S04]  /*5550*/  USEL UR4, UR4, URZ, UP1 ;  /* 0x000000ff04047287 */ /* 0x000fc80008800000 */
[----:B------:R-:W-:Y:S01]  /*5560*/  ULEA UR4, UR4, UR5, 0x3 ;  /* 0x0000000504047291 */ /* 0x000fe2000f8e18ff */
[----:B-1----:R-:W-:-:S04]  /*5570*/  LOP3.LUT R2, R8, UR6, RZ, 0x3c, !PT ;  /* 0x0000000608027c12 */ /* 0x002fc8000f8e3cff */
[----:B------:R-:W-:Y:S01]  /*5580*/  SHF.L.U32 R2, R2, 0x1f, RZ ;  /* 0x0000001f02027819 */ /* 0x000fe200000006ff */
[----:B--2---:R-:W-:-:S04]  /*5590*/  IMAD.U32 R0, RZ, RZ, UR4 ;  /* 0x00000004ff007e24 */ /* 0x004fc8000f8e00ff */
[----:B------:R1:W2:Y:S03]  /*55a0*/  SYNCS.PHASECHK.TRANS64.TRYWAIT P0, [R0+URZ], R2 ;  /* 0x00000002000075a7 */ /* 0x0002a600080011ff */
[----:B--2---:R-:W-:Y:S05]  /*55b0*/  @!P0 NANOSLEEP.SYNCS 0x989680 ;  /* 0x009896800000895d */ /* 0x004fea0003900000 */
[----:B------:R-:W2:Y:S02]  /*55c0*/  @!P0 SYNCS.PHASECHK.TRANS64 P0, [R0+URZ], R2 ;  /* 0x00000002000085a7 */ /* 0x000ea400080010ff */
[----:B--2---:R-:W-:Y:S05]  /*55d0*/  @P0 BRA `(.L_x_104) ;  /* 0x0000000000200947 */ /* 0x004fea0003800000 */
.L_x_105:
[----:B--2---:R2:W3:Y:S02]  /*55e0*/  SYNCS.PHASECHK.TRANS64.TRYWAIT P0, [R0+URZ], R2 ;  /* 0x00000002000075a7 */ /* 0x0044e400080011ff */
[----:B---3--:R-:W-:Y:S05]  /*55f0*/  @!P0 NANOSLEEP.SYNCS 0x989680 ;  /* 0x009896800000895d */ /* 0x008fea0003900000 */
[----:B------:R-:W3:Y:S02]  /*5600*/  @!P0 SYNCS.PHASECHK.TRANS64 P0, [R0+URZ], R2 ;  /* 0x00000002000085a7 */ /* 0x000ee400080010ff */
[----:B---3--:R-:W-:Y:S05]  /*5610*/  @!P0 BRA `(.L_x_105) ;  /* 0xfffffffc00f08947 */ /* 0x008fea000383ffff */
[----:B------:R-:W-:Y:S05]  /*5620*/  BRA `(.L_x_104) ;  /* 0x00000000000c7947 */ /* 0x000fea0003800000 */
.L_x_102:
[----:B------:R-:W-:-:S04]  /*5630*/  UIADD3 UR4, UPT, UPT, UR17, 0x2a0, URZ ;  /* 0x000002a011047890 */ /* 0x000fc8000fffe0ff */
[----:B------:R-:W-:-:S09]  /*5640*/  UPRMT UR4, UR30, 0x654, UR4 ;  /* 0x000006541e047896 */ /* 0x000fd20008000004 */
[----:B------:R-:W-:Y:S03]  /*5650*/  SYNCS.ARRIVE.TRANS64.RED.A1T0 RZ, [UR4], RZ ;  /* 0x000000ffffff79a7 */ /* 0x000fe60008100404 */
.L_x_104:
[----:B-12---:R-:W-:Y:S01]  /*5660*/  SHF.L.U32 R2, RZ, 0x1f, RZ ;  /* 0x0000001fff027819 */ /* 0x006fe200000006ff */
[----:B------:R-:W-:Y:S01]  /*5670*/  UIADD3 UR4, UPT, UPT, UR17, 0x2a0, URZ ;  /* 0x000002a011047890 */ /* 0x000fe2000fffe0ff */
[----:B------:R-:W-:Y:S02]  /*5680*/  PLOP3.LUT P0, PT, PT, PT, UP0, 0x80, 0x8 ;  /* 0x000000000008781c */ /* 0x000fe40003f0f008 */
[----:B----4-:R-:W1:Y:S02]  /*5690*/  SYNCS.PHASECHK.TRANS64.TRYWAIT P1, [UR17+0x2a0], R2 ;  /* 0x0002a002ff0075a7 */ /* 0x010e640008021111 */
[----:B-1----:R-:W-:Y:S09]  /*56a0*/  @!P1 BRA `(.L_x_106) ;  /* 0x0000004c00b89947 */ /* 0x002ff20003800000 */
.L_x_244:
[----:B------:R-:W-:Y:S01]  /*56b0*/  @!UP0 UPRMT UR4, UR30, 0x654, UR4 ;  /* 0x000006541e048896 */ /* 0x000fe20008000004 */
[----:B------:R-:W-:Y:S01]  /*56c0*/  LOP3.LUT R3, R3, 0xffff, RZ, 0xc0, !PT ;  /* 0x0000ffff03037812 */ /* 0x000fe200078ec0ff */
[----:B-1----:R-:W-:-:S03]  /*56d0*/  IMAD.MOV.U32 R2, RZ, RZ, 0xffff ;  /* 0x0000ffffff027424 */ /* 0x002fc600078e00ff */
[----:B------:R-:W-:-:S04]  /*56e0*/  SHF.R.U32.HI R3, RZ, 0x5, R3 ;  /* 0x00000005ff037819 */ /* 0x000fc80000011603 */
[----:B------:R-:W-:Y:S01]  /*56f0*/  @!P0 SYNCS.ARRIVE.TRANS64.RED.A1T0 RZ, [UR4], RZ ;  /* 0x000000ffffff89a7 */ /* 0x000fe20008100404 */
[----:B------:R-:W-:Y:S01]  /*5700*/  NOP ;  /* 0x0000000000007918 */ /* 0x000fe20000000000 */
[----:B------:R-:W1:Y:S01]  /*5710*/  LDS R0, [UR8+0x14] ;  /* 0x00001408ff007984 */ /* 0x000e620008000800 */
[----:B------:R-:W-:-:S04]  /*5720*/  SHF.L.U32 R2, R2, R3, RZ ;  /* 0x0000000302027219 */ /* 0x000fc800000006ff */
[----:B-1----:R-:W-:-:S04]  /*5730*/  LOP3.LUT R0, R0, R2, RZ, 0xc0, !PT ;  /* 0x0000000200007212 */ /* 0x002fc800078ec0ff */
[----:B------:R-:W-:Y:S01]  /*5740*/  ISETP.NE.AND P0, PT, R0, R2, PT ;  /* 0x000000020000720c */ /* 0x000fe20003f05270 */
[----:B------:R-:W-:-:S05]  /*5750*/  IMAD.MOV.U32 R0, RZ, RZ, 0x1 ;  /* 0x00000001ff007424 */ /* 0x000fca00078e00ff */
[----:B------:R-:W-:-:S07]  /*5760*/  SHF.L.U32 R0, R0, R3, RZ ;  /* 0x0000000300007219 */ /* 0x000fce00000006ff */
[----:B------:R-:W-:Y:S05]  /*5770*/  @P0 BRA `(.L_x_107) ;  /* 0x00000000005c0947 */ /* 0x000fea0003800000 */
[----:B------:R-:W1:Y:S02]  /*5780*/  LDS R3, [UR8+0x18] ;  /* 0x00001808ff037984 */ /* 0x000e640008000800 */
[----:B-1----:R-:W-:-:S04]  /*5790*/  LOP3.LUT R3, R3, R0, RZ, 0xc0, !PT ;  /* 0x0000000003037212 */ /* 0x002fc800078ec0ff */
[----:B------:R-:W-:-:S13]  /*57a0*/  ISETP.NE.AND P0, PT, R3, R0, PT ;  /* 0x000000000300720c */ /* 0x000fda0003f05270 */
[----:B------:R-:W-:Y:S05]  /*57b0*/  @P0 BRA `(.L_x_108) ;  /* 0x0000000000400947 */ /* 0x000fea0003800000 */
[----:B------:R-:W-:Y:S01]  /*57c0*/  R2UR UR4, R2 ;  /* 0x00000000020472ca */ /* 0x000fe200000e0000 */
[----:B------:R-:W1:Y:S01]  /*57d0*/  S2R R3, SR_LANEID ;  /* 0x0000000000037919 */ /* 0x000e620000000000 */
[----:B------:R-:W-:-:S04]  /*57e0*/  LOP3.LUT R0, RZ, R0, RZ, 0x33, !PT ;  /* 0x00000000ff007212 */ /* 0x000fc800078e33ff */
[----:B---3--:R-:W2:Y:S07]  /*57f0*/  REDUX UR6, R0 ;  /* 0x00000000000673c4 */ /* 0x008eae0000000000 */
[----:B------:R-:W-:-:S03]  /*5800*/  ULOP3.LUT UR5, URZ, UR4, URZ, 0x33, !UPT ;  /* 0x00000004ff057292 */ /* 0x000fc6000f8e33ff */
[----:B------:R-:W-:Y:S02]  /*5810*/  VOTEU.ANY UR4, UPT, PT ;  /* 0x0000000000047886 */ /* 0x000fe400038e0100 */
[----:B------:R-:W-:Y:S01]  /*5820*/  UFLO.U32 UR4, UR4 ;  /* 0x00000004000472bd */ /* 0x000fe200080e0000 */
[----:B------:R-:W-:-:S04]  /*5830*/  IMAD.U32 R2, RZ, RZ, UR5 ;  /* 0x00000005ff027e24 */ /* 0x000fc8000f8e00ff */
[----:B------:R-:W3:Y:S02]  /*5840*/  REDUX UR7, R2 ;  /* 0x00000000020773c4 */ /* 0x000ee40000000000 */
[----:B------:R4:W-:Y:S01]  /*5850*/  UTCATOMSWS.AND URZ, UR5 ;  /* 0x0000000500ff79e3 */ /* 0x0009e20008000000 */
[----:B--2---:R-:W-:Y:S01]  /*5860*/  IMAD.U32 R0, RZ, RZ, UR6 ;  /* 0x00000006ff007e24 */ /* 0x004fe2000f8e00ff */
[----:B-1----:R-:W-:Y:S01]  /*5870*/  ISETP.EQ.U32.AND P0, PT, R3, UR4, PT ;  /* 0x0000000403007c0c */ /* 0x002fe2000bf02070 */
[----:B---3--:R-:W-:-:S12]  /*5880*/  IMAD.U32 R2, RZ, RZ, UR7 ;  /* 0x00000007ff027e24 */ /* 0x008fd8000f8e00ff */
[----:B------:R4:W-:Y:S04]  /*5890*/  @P0 ATOMS.AND RZ, [UR8+0x14], R2 ;  /* 0x00001402ffff098c */ /* 0x0009e8000a800008 */
[----:B------:R4:W-:Y:S01]  /*58a0*/  @P0 ATOMS.AND RZ, [UR8+0x18], R0 ;  /* 0x00001800ffff098c */ /* 0x0009e2000a800008 */
[----:B------:R-:W-:Y:S05]  /*58b0*/  BRA `(.L_x_109) ;  /* 0x0000000000147947 */ /* 0x000fea0003800000 */
.L_x_108:
[----:B------:R-:W-:Y:S02]  /*58c0*/  MOV R2, 0x58e0 ;  /* 0x000058e000027802 */ /* 0x000fe40000000f00 */
[----:B---3-5:R-:W-:Y:S05]  /*58d0*/  CALL.REL.NOINC `($__internal_0_$__cuda_sm10x_tcgen05_guardrail_trap_col_being_dealloced_not_returned_by_alloc) ;  /* 0x0000005000287944 */ /* 0x028fea0003c00000 */
[----:B------:R-:W-:Y:S05]  /*58e0*/  BRA `(.L_x_109) ;  /* 0x0000000000087947 */ /* 0x000fea0003800000 */
.L_x_107:
[----:B------:R-:W-:Y:S02]  /*58f0*/  MOV R2, 0x5910 ;  /* 0x0000591000027802 */ /* 0x000fe40000000f00 */
[----:B---3-5:R-:W-:Y:S05]  /*5900*/  CALL.REL.NOINC `($__internal_2_$__cuda_sm10x_tcgen05_guardrail_trap_unallocated_columns_being_dealloced) ;  /* 0x0000005000347944 */ /* 0x028fea0003c00000 */
.L_x_109:
[----:B------:R-:W-:Y:S01]  /*5910*/  NOP ;  /* 0x0000000000007918 */ /* 0x000fe20000000000 */
[----:B----4-:R-:W-:Y:S05]  /*5920*/  EXIT ;  /* 0x000000000000794d */ /* 0x010fea0003800000 */
.L_x_81:
[----:B------:R-:W-:-:S09]  /*5930*/  UISETP.NE.OR UP0, UPT, UR18, 0x3, !UP3 ;  /* 0x000000031200788c */ /* 0x000fd2000df05670 */
[----:B------:R-:W-:Y:S05]  /*5940*/  BRA.U UP0, `(.L_x_110) ;  /* 0x0000001100947547 */ /* 0x000fea000b800000 */
[----:B------:R-:W2:Y:S01]  /*5950*/  LDCU.64 UR4, c[0x0][0x888] ;  /* 0x00011100ff0477ac */ /* 0x000ea20008000a00 */
[----:B------:R-:W3:Y:S01]  /*5960*/  S2UR UR6, SR_CgaCtaId ;  /* 0x00000000000679c3 */ /* 0x000ee20000008800 */
[----:B------:R-:W-:Y:S01]  /*5970*/  HFMA2 R9, -RZ, RZ, 0, 5.9604644775390625e-08 ;  /* 0x00000001ff097431 */ /* 0x000fe200000001ff */
[----:B------:R-:W-:Y:S01]  /*5980*/  MOV R8, RZ ;  /* 0x000000ff00087202 */ /* 0x000fe20000000f00 */
[----:B------:R-:W4:Y:S01]  /*5990*/  LDCU UR38, c[0x0][0x370] ;  /* 0x00006e00ff2677ac */ /* 0x000f220008000800 */
[----:B------:R-:W-:Y:S01]  /*59a0*/  HFMA2 R3, -RZ, RZ, 0, 0.00048828125 ;  /* 0x00001000ff037431 */ /* 0x000fe200000001ff */
[----:B------:R-:W1:Y:S03]  /*59b0*/  LDCU.128 UR40, c[0x0][0xb10] ;  /* 0x00016200ff2877ac */ /* 0x000e660008000c00 */
[----:B------:R-:W4:Y:S01]  /*59c0*/  LDC.64 R10, c[0x0][0x348] ;  /* 0x0000d200ff0a7b82 */ /* 0x000f220000000a00 */
[----:B------:R-:W1:Y:S01]  /*59d0*/  LDCU UR33, c[0x0][0x374] ;  /* 0x00006e80ff2177ac */ /* 0x000e620008000800 */
[----:B------:R-:W4:Y:S01]  /*59e0*/  LDCU.64 UR34, c[0x0][0x890] ;  /* 0x00011200ff2277ac */ /* 0x000f220008000a00 */
[----:B------:R-:W4:Y:S01]  /*59f0*/  LDCU UR30, c[0x0][0xb0c] ;  /* 0x00016180ff1e77ac */ /* 0x000f220008000800 */
[----:B--2---:R-:W-:Y:S01]  /*5a00*/  UISETP.NE.U32.AND UP0, UPT, UR4, URZ, UPT ;  /* 0x000000ff0400728c */ /* 0x004fe2000bf05070 */
[----:B------:R-:W2:Y:S01]  /*5a10*/  LDCU UR54, c[0x0][0xb20] ;  /* 0x00016400ff3677ac */ /* 0x000ea20008000800 */
[----:B------:R-:W2:Y:S01]  /*5a20*/  LDCU UR4, c[0x0][0xb30] ;  /* 0x00016600ff0477ac */ /* 0x000ea20008000800 */
[----:B------:R-:W2:Y:S01]  /*5a30*/  LDCU.128 UR48, c[0x0][0x980] ;  /* 0x00013000ff3077ac */ /* 0x000ea20008000c00 */
[----:B------:R-:W-:Y:S01]  /*5a40*/  UMOV UR31, 0x400 ;  /* 0x00000400001f7882 */ /* 0x000fe20000000000 */
[----:B-1----:R-:W-:-:S02]  /*5a50*/  UIMAD.WIDE.U32 UR8, UR33, UR43, URZ ;  /* 0x0000002b210872a5 */ /* 0x002fc4000f8e00ff */
[----:B---3--:R-:W-:Y:S02]  /*5a60*/  ULEA UR31, UR6, UR31, 0x18 ;  /* 0x0000001f061f7291 */ /* 0x008fe4000f8ec0ff */
[----:B----4-:R-:W-:Y:S02]  /*5a70*/  UIMAD.WIDE.U32 UR6, UR38, UR40, URZ ;  /* 0x00000028260672a5 */ /* 0x010fe4000f8e00ff */
[----:B------:R-:W-:Y:S02]  /*5a80*/  UISETP.NE.AND.EX UP5, UPT, UR5, URZ, UPT, UP0 ;  /* 0x000000ff0500728c */ /* 0x000fe4000bfa5300 */
[----:B------:R-:W-:Y:S02]  /*5a90*/  UISETP.NE.U32.AND UP6, UPT, UR34, URZ, UPT ;  /* 0x000000ff2200728c */ /* 0x000fe4000bfc5070 */
[----:B------:R-:W-:Y:S02]  /*5aa0*/  UIADD3 UR45, UPT, UPT, UR31, 0x278, URZ ;  /* 0x000002781f2d7890 */ /* 0x000fe4000fffe0ff */
[----:B------:R-:W-:-:S02]  /*5ab0*/  UISETP.NE.AND UP0, UPT, UR39, 0x1, UPT ;  /* 0x000000012700788c */ /* 0x000fc4000bf05270 */
[----:B------:R-:W-:Y:S01]  /*5ac0*/  UISETP.NE.AND UP0, UPT, UR30, 0x1, UPT ;  /* 0x000000011e00788c */ /* 0x000fe2000bf05270 */
[----:B------:R-:W-:Y:S01]  /*5ad0*/  UMOV UR6, UR7 ;  /* 0x0000000700067c82 */ /* 0x000fe20008000000 */
[----:B------:R-:W-:Y:S01]  /*5ae0*/  UMOV UR47, UR9 ;  /* 0x00000009002f7c82 */ /* 0x000fe20008000000 */
[----:B------:R-:W-:Y:S02]  /*5af0*/  UISETP.GE.AND UP2, UPT, UR39, 0x1, UPT ;  /* 0x000000012700788c */ /* 0x000fe4000bf46270 */
[----:B------:R-:W-:Y:S01]  /*5b00*/  UISETP.NE.AND UP0, UPT, UR42, 0x1, UPT ;  /* 0x000000012a00788c */ /* 0x000fe2000bf05270 */
[----:B------:R-:W-:Y:S01]  /*5b10*/  UMOV UR32, URZ ;  /* 0x000000ff00207c82 */ /* 0x000fe20008000000 */
[----:B------:R-:W-:Y:S01]  /*5b20*/  UPLOP3.LUT UP4, UPT, UPT, UPT, UPT, 0x40, 0x4 ;  /* 0x000000000004789c */ /* 0x000fe20003f8e870 */
[----:B------:R-:W1:Y:S01]  /*5b30*/  LDCU.64 UR22, c[0x0][0xb28] ;  /* 0x00016500ff1677ac */ /* 0x000e620008000a00 */
[----:B------:R-:W3:Y:S01]  /*5b40*/  LDCU.64 UR36, c[0x0][0x990] ;  /* 0x00013200ff2477ac */ /* 0x000ee20008000a00 */
[----:B------:R-:W-:-:S02]  /*5b50*/  UISETP.NE.AND.EX UP6, UPT, UR35, URZ, UPT, UP6 ;  /* 0x000000ff2300728c */ /* 0x000fc4000bfc5360 */
[----:B------:R-:W-:Y:S02]  /*5b60*/  UPRMT UR45, URZ, 0x654, UR45 ;  /* 0x00000654ff2d7896 */ /* 0x000fe4000800002d */
[----:B------:R-:W-:Y:S02]  /*5b70*/  USHF.R.U32.HI UR52, URZ, UR41, UR6 ;  /* 0x00000029ff347299 */ /* 0x000fe40008011606 */
[----:B--2---:R-:W-:Y:S02]  /*5b80*/  USHF.R.U32.HI UR47, URZ, UR54, UR47 ;  /* 0x00000036ff2f7299 */ /* 0x004fe4000801162f */
[----:B------:R-:W-:Y:S02]  /*5b90*/  UISETP.NE.AND UP3, UPT, UR4, 0x1, UPT ;  /* 0x000000010400788c */ /* 0x000fe4000bf65270 */
[----:B------:R-:W-:Y:S02]  /*5ba0*/  UISETP.NE.AND UP2, UPT, UR48, 0x1, UPT ;  /* 0x000000013000788c */ /* 0x000fe4000bf45270 */
[----:B------:R-:W-:-:S11]  /*5bb0*/  UISETP.NE.AND UP0, UPT, UR51, 0x1, UPT ;  /* 0x000000013300788c */ /* 0x000fd6000bf05270 */
.L_x_119:
[----:B------:R-:W-:Y:S04]  /*5bc0*/  SHF.L.U32 R2, R8, 0x1f, RZ ;  /* 0x0000001f08027819 */ /* 0x000fe800000006ff */
[----:B--2---:R-:W2:Y:S02]  /*5bd0*/  SYNCS.PHASECHK.TRANS64.TRYWAIT P0, [UR31+0x270], R2 ;  /* 0x00027002ff0075a7 */ /* 0x004ea4000800111f */
[----:B--2---:R-:W-:Y:S05]  /*5be0*/  @!P0 BRA `(.L_x_111) ;  /* 0x0000004800808947 */ /* 0x004fea0003800000 */
.L_x_246:
[----:B------:R-:W4:Y:S01]  /*5bf0*/  LDS.128 R4, [UR31+0x2b0] ;  /* 0x0002b01fff047984 */ /* 0x000f220008000c00 */
[----:B------:R-:W-:Y:S01]  /*5c00*/  UISETP.GE.AND UP0, UPT, UR39, 0x1, UPT ;  /* 0x000000012700788c */ /* 0x000fe2000bf06270 */
[----:B------:R-:W-:Y:S01]  /*5c10*/  @!PT LDS RZ, [RZ] ;  /* 0x00000000fffff984 */ /* 0x000fe20000000800 */
[----:B------:R-:W-:Y:S01]  /*5c20*/  @!PT LDS RZ, [RZ] ;  /* 0x00000000fffff984 */ /* 0x000fe20000000800 */
[----:B------:R-:W-:Y:S01]  /*5c30*/  @!PT LDS RZ, [RZ] ;  /* 0x00000000fffff984 */ /* 0x000fe20000000800 */
[----:B------:R-:W-:Y:S01]  /*5c40*/  @!PT LDS RZ, [RZ] ;  /* 0x00000000fffff984 */ /* 0x000fe20000000800 */
[----:B------:R1:W-:Y:S06]  /*5c50*/  MEMBAR.ALL.CTA ;  /* 0x0000000000007992 */ /* 0x0003ec0000008000 */
[----:B-1----:R-:W1:Y:S02]  /*5c60*/  FENCE.VIEW.ASYNC.S ;  /* 0x00000000000073c6 */ /* 0x002e640000000000 */
[----:B-1----:R-:W-:Y:S01]  /*5c70*/  SYNCS.ARRIVE.TRANS64.RED.A1T0 RZ, [UR45], RZ ;  /* 0x000000ffffff79a7 */ /* 0x002fe2000810042d */
[----:B----4-:R-:W-:Y:S11]  /*5c80*/  LOP3.LUT P0, RZ, R6, 0x1, RZ, 0xc0, !PT ;  /* 0x0000000106ff7812 */ /* 0x010ff6000780c0ff */
[----:B------:R-:W-:Y:S02]  /*5c90*/  @!UPT UIADD3 URZ, UPT, UPT, URZ, URZ, URZ ;  /* 0x000000fffffff290 */ /* 0x000fe4000fffe0ff */
[----:B------:R-:W-:Y:S01]  /*5ca0*/  VOTEU.ANY UP2, P0 ;  /* 0x0000000000ff7886 */ /* 0x000fe20000040100 */
[----:B------:R-:W-:Y:S11]  /*5cb0*/  PLOP3.LUT P0, PT, PT, PT, UP2, 0x80, 0x8 ;  /* 0x000000000008781c */ /* 0x000ff60003f0f028 */
[----:B------:R-:W-:Y:S02]  /*5cc0*/  @!UPT UIADD3 URZ, UPT, UPT, URZ, URZ, URZ ;  /* 0x000000fffffff290 */ /* 0x000fe4000fffe0ff */
[----:B--2---:R-:W-:Y:S02]  /*5cd0*/  @P0 MOV R2, R4 ;  /* 0x0000000400020202 */ /* 0x004fe40000000f00 */
[----:B------:R-:W-:Y:S02]  /*5ce0*/  @P0 LOP3.LUT R0, R5, 0xffff, RZ, 0xc0, !PT ;  /* 0x0000ffff05000812 */ /* 0x000fe400078ec0ff */
[----:B------:R-:W-:Y:S02]  /*5cf0*/  @P0 R2UR UR5, R2 ;  /* 0x00000000020502ca */ /* 0x000fe400000e0000 */
[----:B------:R-:W-:Y:S11]  /*5d00*/  @P0 R2UR UR4, R0 ;  /* 0x00000000000402ca */ /* 0x000ff600000e0000 */
[----:B------:R-:W-:Y:S02]  /*5d10*/  @UP2 UMOV UR15, UR5 ;  /* 0x00000005000f2c82 */ /* 0x000fe40008000000 */
[----:B------:R-:W-:Y:S01]  /*5d20*/  @UP2 UMOV UR14, UR4 ;  /* 0x00000004000e2c82 */ /* 0x000fe20008000000 */
[----:B------:R-:W-:Y:S05]  /*5d30*/  BRA.U !UP0, `(.L_x_112) ;  /* 0x0000000108c07547 */ /* 0x000fea000b800000 */
[----:B------:R-:W-:Y:S02]  /*5d40*/  UP2UR UR18, UPR, URZ, 0x4 ;  /* 0x00000004ff127883 */ /* 0x000fe40008000000 */
[----:B------:R-:W-:Y:S02]  /*5d50*/  UISETP.NE.AND UP2, UPT, UR42, 0x1, UPT ;  /* 0x000000012a00788c */ /* 0x000fe4000bf45270 */
[----:B------:R-:W-:Y:S02]  /*5d60*/  UIMAD.WIDE.U32 UR6, UR14, UR43, URZ ;  /* 0x0000002b0e0672a5 */ /* 0x000fe4000f8e00ff */
[----:B------:R-:W-:Y:S02]  /*5d70*/  UIMAD.WIDE.U32 UR10, UR15, UR40, URZ ;  /* 0x000000280f0a72a5 */ /* 0x000fe4000f8e00ff */
[----:B------:R-:W-:Y:S02]  /*5d80*/  USEL UR4, UR33, UR47, !UP2 ;  /* 0x0000002f21047287 */ /* 0x000fe4000d000000 */
[----:B------:R-:W-:Y:S02]  /*5d90*/  UISETP.NE.AND UP0, UPT, UR30, 0x1, UPT ;  /* 0x000000011e00788c */ /* 0x000fe4000bf05270 */
[----:B------:R-:W-:Y:S02]  /*5da0*/  UP2UR UR19, UPR, URZ, 0x2 ;  /* 0x00000002ff137883 */ /* 0x000fe40008000000 */
[----:B------:R-:W-:Y:S02]  /*5db0*/  UISETP.NE.AND UP1, UPT, UR39, 0x1, UPT ;  /* 0x000000012700788c */ /* 0x000fe4000bf25270 */
[----:B------:R-:W-:Y:S02]  /*5dc0*/  UIMAD.WIDE.U32 UR12, UR4, UR22, URZ ;  /* 0x00000016040c72a5 */ /* 0x000fe4000f8e00ff */
[----:B------:R-:W-:Y:S01]  /*5dd0*/  USEL UR9, UR38, UR52, !UP0 ;  /* 0x0000003426097287 */ /* 0x000fe2000c000000 */
[----:B------:R-:W-:Y:S01]  /*5de0*/  UMOV UR6, UR7 ;  /* 0x0000000700067c82 */ /* 0x000fe20008000000 */
[----:B------:R-:W-:Y:S01]  /*5df0*/  UMOV UR5, UR11 ;  /* 0x0000000b00057c82 */ /* 0x000fe20008000000 */
[----:B------:R-:W-:Y:S02]  /*5e00*/  USHF.R.U32.HI UR7, URZ, UR54, UR6 ;  /* 0x00000036ff077299 */ /* 0x000fe40008011606 */
[----:B------:R-:W-:Y:S02]  /*5e10*/  USHF.R.U32.HI UR6, URZ, UR41, UR5 ;  /* 0x00000029ff067299 */ /* 0x000fe40008011605 */
[----:B------:R-:W-:Y:S02]  /*5e20*/  UIMAD.WIDE.U32 UR16, UR9, UR22, URZ ;  /* 0x00000016091072a5 */ /* 0x000fe4000f8e00ff */
[----:B------:R-:W-:Y:S02]  /*5e30*/  USEL UR8, UR14, UR7, !UP2 ;  /* 0x000000070e087287 */ /* 0x000fe4000d000000 */
[----:B------:R-:W-:Y:S02]  /*5e40*/  UISETP.NE.AND UP2, UPT, UR18, URZ, UPT ;  /* 0x000000ff1200728c */ /* 0x000fe4000bf45270 */
[----:B------:R-:W-:Y:S01]  /*5e50*/  UIMAD.WIDE.U32 UR10, UR8, UR22, URZ ;  /* 0x00000016080a72a5 */ /* 0x000fe2000f8e00ff */
[----:B------:R-:W-:Y:S02]  /*5e60*/  UMOV UR5, UR13 ;  /* 0x0000000d00057c82 */ /* 0x000fe40008000000 */
[----:B------:R-:W-:Y:S03]  /*5e70*/  @UP1 USHF.R.U32.HI UR4, URZ, UR23, UR5 ;  /* 0x00000017ff041299 */ /* 0x000fe60008011605 */
[----:B------:R-:W-:Y:S01]  /*5e80*/  UMOV UR5, UR17 ;  /* 0x0000001100057c82 */ /* 0x000fe20008000000 */
[----:B------:R-:W-:Y:S02]  /*5e90*/  UIMAD UR4, UR39, UR4, URZ ;  /* 0x00000004270472a4 */ /* 0x000fe4000f8e02ff */
[----:B------:R-:W-:Y:S02]  /*5ea0*/  @UP1 USHF.R.U32.HI UR9, URZ, UR23, UR5 ;  /* 0x00000017ff091299 */ /* 0x000fe40008011605 */
[----:B------:R-:W-:Y:S02]  /*5eb0*/  USEL UR5, UR15, UR6, !UP0 ;  /* 0x000000060f057287 */ /* 0x000fe4000c000000 */
[----:B------:R-:W-:Y:S02]  /*5ec0*/  UIMAD UR6, UR39, UR9, URZ ;  /* 0x00000009270672a4 */ /* 0x000fe4000f8e02ff */
[----:B------:R-:W-:Y:S03]  /*5ed0*/  UISETP.GE.AND UP0, UPT, UR8, UR4, UPT ;  /* 0x000000040800728c */ /* 0x000fe6000bf06270 */
[----:B------:R-:W-:Y:S01]  /*5ee0*/  UMOV UR4, UR11 ;  /* 0x0000000b00047c82 */ /* 0x000fe20008000000 */
[----:B------:R-:W-:Y:S02]  /*5ef0*/  UISETP.GE.OR UP0, UPT, UR5, UR6, UP0 ;  /* 0x000000060500728c */ /* 0x000fe40008706670 */
[----:B------:R-:W-:Y:S02]  /*5f00*/  USHF.R.U32.HI UR4, URZ, UR23, UR4 ;  /* 0x00000017ff047299 */ /* 0x000fe40008011604 */
[----:B------:R-:W-:Y:S02]  /*5f10*/  UIMAD.WIDE.U32 UR6, UR5, UR22, URZ ;  /* 0x00000016050672a5 */ /* 0x000fe4000f8e00ff */
[----:B------:R-:W-:Y:S04]  /*5f20*/  USEL UR10, UR8, UR4, !UP1 ;  /* 0x00000004080a7287 */ /* 0x000fe8000c800000 */
[----:B------:R-:W-:Y:S01]  /*5f30*/  UIADD3 UR11, UPT, UPT, -UR10, URZ, URZ ;  /* 0x000000ff0a0b7290 */ /* 0x000fe2000fffe1ff */
[----:B------:R-:W-:Y:S01]  /*5f40*/  @!UP0 UMOV UR4, UR7 ;  /* 0x0000000700048c82 */ /* 0x000fe20008000000 */
[----:B------:R-:W-:Y:S02]  /*5f50*/  UIADD3 UR7, UPT, UPT, -UR8, URZ, URZ ;  /* 0x000000ff08077290 */ /* 0x000fe4000fffe1ff */
[----:B------:R-:W-:Y:S02]  /*5f60*/  @!UP0 USHF.R.U32.HI UR4, URZ, UR23, UR4 ;  /* 0x00000017ff048299 */ /* 0x000fe40008011604 */
[----:B------:R-:W-:Y:S02]  /*5f70*/  UIMAD UR6, UR39, UR11, UR8 ;  /* 0x0000000b270672a4 */ /* 0x000fe4000f8e0208 */
[----:B------:R-:W-:Y:S02]  /*5f80*/  @!UP0 USEL UR4, UR5, UR4, !UP1 ;  /* 0x0000000405048287 */ /* 0x000fe4000c800000 */
[----:B------:R-:W-:Y:S02]  /*5f90*/  UISETP.NE.AND UP1, UPT, UR19, URZ, UPT ;  /* 0x000000ff1300728c */ /* 0x000fe4000bf25270 */
[----:B------:R-:W-:Y:S02]  /*5fa0*/  @!UP0 UIMAD UR6, UR9, UR6, UR4 ;  /* 0x00000006090682a4 */ /* 0x000fe4000f8e0204 */
[----:B------:R-:W-:Y:S02]  /*5fb0*/  @!UP0 UIADD3 UR9, UPT, UPT, UR10, -UR4, URZ ;  /* 0x800000040a098290 */ /* 0x000fe4000fffe0ff */
[----:B------:R-:W-:Y:S02]  /*5fc0*/  UIADD3 UR4, UPT, UPT, -UR5, URZ, URZ ;  /* 0x000000ff05047290 */ /* 0x000fe4000fffe1ff */
[----:B------:R-:W-:Y:S03]  /*5fd0*/  @!UP0 UIMAD UR8, UR9, UR39, UR5 ;  /* 0x00000027090882a4 */ /* 0x000fe6000f8e0205 */
[----:B------:R-:W-:Y:S01]  /*5fe0*/  @!UP0 UMOV UR5, UR6 ;  /* 0x0000000600058c82 */ /* 0x000fe20008000000 */
[----:B------:R-:W-:Y:S02]  /*5ff0*/  UIMAD UR6, UR30, UR4, UR15 ;  /* 0x000000041e0672a4 */ /* 0x000fe4000f8e020f */
[----:B------:R-:W-:Y:S02]  /*6000*/  UIMAD UR4, UR42, UR7, UR14 ;  /* 0x000000072a0472a4 */ /* 0x000fe4000f8e020e */
[----:B------:R-:W-:Y:S02]  /*6010*/  UIMAD UR15, UR5, UR30, UR6 ;  /* 0x0000001e050f72a4 */ /* 0x000fe4000f8e0206 */
[----:B------:R-:W-:Y:S11]  /*6020*/  UIMAD UR14, UR8, UR42, UR4 ;  /* 0x0000002a080e72a4 */ /* 0x000ff6000f8e0204 */
[----:B------:R-:W-:Y:S01]  /*6030*/  @!UPT UIADD3 URZ, UPT, UPT, URZ, URZ, URZ ;  /* 0x000000fffffff290 */ /* 0x000fe2000fffe0ff */
.L_x_112:
[----:B------:R-:W1:Y:S01]  /*6040*/  @!UP3 LDCU.128 UR8, c[0x0][0xb10] ;  /* 0x00016200ff08b7ac */ /* 0x000e620008000c00 */
[----:B------:R-:W-:Y:S04]  /*6050*/  ISETP.NE.U32.AND P1, PT, RZ, UR34, PT ;  /* 0x00000022ff007c0c */ /* 0x000fe8000bf25070 */
[----:B------:R-:W-:Y:S01]  /*6060*/  ISETP.NE.AND.EX P1, PT, RZ, UR35, PT, P1 ;  /* 0x00000023ff007c0c */ /* 0x000fe2000bf25310 */
[----:B------:R-:W2:Y:S01]  /*6070*/  @!UP3 LDCU UR5, c[0x0][0xb0c] ;  /* 0x00016180ff05b7ac */ /* 0x000ea20008000800 */
[----:B------:R-:W-:Y:S02]  /*6080*/  USHF.L.U32 UR26, UR20, 0x6, URZ ;  /* 0x00000006141a7899 */ /* 0x000fe400080006ff */
[----:B-1----:R-:W-:Y:S07]  /*6090*/  UIMAD.WIDE.U32 UR6, UR15, UR8, URZ ;  /* 0x000000080f0672a5 */ /* 0x002fee000f8e00ff */
[----:B------:R-:W-:Y:S01]  /*60a0*/  @!UP3 UMOV UR4, UR7 ;  /* 0x000000070004bc82 */ /* 0x000fe20008000000 */
[----:B--2---:R-:W-:Y:S02]  /*60b0*/  @!UP3 UISETP.NE.AND UP0, UPT, UR5, 0x1, UPT ;  /* 0x000000010500b88c */ /* 0x004fe4000bf05270 */
[----:B------:R-:W-:Y:S02]  /*60c0*/  @!UP3 USHF.R.U32.HI UR4, URZ, UR9, UR4 ;  /* 0x00000009ff04b299 */ /* 0x000fe40008011604 */
[----:B------:R-:W-:Y:S02]  /*60d0*/  UIMAD.WIDE.U32 UR6, UR14, UR11, URZ ;  /* 0x0000000b0e0672a5 */ /* 0x000fe4000f8e00ff */
[----:B------:R-:W-:Y:S02]  /*60e0*/  @!UP3 USEL UR8, UR15, UR4, !UP0 ;  /* 0x000000040f08b287 */ /* 0x000fe4000c000000 */
[----:B------:R-:W-:Y:S03]  /*60f0*/  @!UP3 UISETP.NE.AND UP0, UPT, UR10, 0x1, UPT ;  /* 0x000000010a00b88c */ /* 0x000fe6000bf05270 */
[----:B------:R-:W-:Y:S02]  /*6100*/  @!UP3 UMOV UR6, UR7 ;  /* 0x000000070006bc82 */ /* 0x000fe40008000000 */
[----:B------:R-:W1:Y:S02]  /*6110*/  @!UP3 LDCU UR4, c[0x0][0xb20] ;  /* 0x00016400ff04b7ac */ /* 0x000e640008000800 */
[----:B-1----:R-:W-:Y:S04]  /*6120*/  @!UP3 USHF.R.U32.HI UR6, URZ, UR4, UR6 ;  /* 0x00000004ff06b299 */ /* 0x002fe80008011606 */
[----:B------:R-:W-:Y:S04]  /*6130*/  @!UP3 USEL UR6, UR14, UR6, !UP0 ;  /* 0x000000060e06b287 */ /* 0x000fe8000c000000 */
[----:B------:R-:W-:Y:S02]  /*6140*/  @!UP3 UIADD3 UR4, UPT, UPT, -UR8, UR6, URZ ;  /* 0x000000060804b290 */ /* 0x000fe4000fffe1ff */
[----:B------:R-:W-:Y:S02]  /*6150*/  @!UP3 UIADD3 UR6, UPT, UPT, UR8, -UR6, URZ ;  /* 0x800000060806b290 */ /* 0x000fe4000fffe0ff */
[----:B------:R-:W-:Y:S02]  /*6160*/  @!UP3 UIMAD UR15, UR4, UR5, UR15 ;  /* 0x00000005040fb2a4 */ /* 0x000fe4000f8e020f */
[----:B------:R-:W-:Y:S01]  /*6170*/  @!UP3 UIMAD UR14, UR6, UR10, UR14 ;  /* 0x0000000a060eb2a4 */ /* 0x000fe2000f8e020e */
[----:B------:R-:W-:Y:S11]  /*6180*/  BRA.U UP4, `(.L_x_113) ;  /* 0x0000000104107547 */ /* 0x000ff6000b800000 */
[----:B------:R-:W-:Y:S04]  /*6190*/  MOV R2, UR53 ;  /* 0x0000003500027c02 */ /* 0x000fe80008000f00 */
[----:B------:R-:W-:Y:S04]  /*61a0*/  SHF.L.U32 R2, R2, 0x1f, RZ ;  /* 0x0000001f02027819 */ /* 0x000fe800000006ff */
[----:B------:R-:W1:Y:S02]  /*61b0*/  SYNCS.PHASECHK.TRANS64.TRYWAIT P2, [UR31+0x268], R2 ;  /* 0x00026802ff0075a7 */ /* 0x000e64000804111f */
[----:B-1----:R-:W-:Y:S05]  /*61c0*/  @!P2 BRA `(.L_x_114) ;  /* 0x000000440020a947 */ /* 0x002fea0003800000 */
.L_x_113:
[----:B------:R-:W-:Y:S05]  /*61d0*/  BRA.U !UP6, `(.L_x_115) ;  /* 0x000000010e387547 */ /* 0x000fea000b800000 */
[----:B------:R-:W-:Y:S01]  /*61e0*/  UPLOP3.LUT UP1, UPT, UPT, UPT, UP5, 0x80, 0x8 ;  /* 0x000000000008789c */ /* 0x000fe20003f2f050 */
[----:B-1----:R-:W-:Y:S01]  /*61f0*/  HFMA2 R0, -RZ, RZ, 0, 5.9604644775390625e-08 ;  /* 0x00000001ff007431 */ /* 0x002fe200000001ff */
[----:B------:R-:W1:Y:S01]  /*6200*/  LDCU.64 UR8, c[0x0][0x358] ;  /* 0x00006b00ff0877ac */ /* 0x000e620008000a00 */
[----:B------:R-:W-:Y:S03]  /*6210*/  IMAD.MOV.U32 R45, RZ, RZ, 0x1 ;  /* 0x00000001ff2d7424 */ /* 0x000fe600078e00ff */
[----:B------:R-:W-:Y:S05]  /*6220*/  PLOP3.LUT P2, PT, PT, PT, UP1, 0x80, 0x8 ;  /* 0x000000000008781c */ /* 0x000fea0003f4f018 */
[----:B------:R-:W2:Y:S01]  /*6230*/  @UP1 LDCU.64 UR4, c[0x0][0x888] ;  /* 0x00011100ff0417ac */ /* 0x000ea20008000a00 */
[----:B------:R-:W-:Y:S07]  /*6240*/  @UP1 UIMAD UR6, UR46, UR34, URZ ;  /* 0x000000222e0612a4 */ /* 0x000fee000f8e02ff */
[----:B------:R-:W-:Y:S01]  /*6250*/  @!P2 PRMT R45, R0, 0x7610, R45 ;  /* 0x00007610002da816 */ /* 0x000fe2000000002d */
[----:B--2---:R-:W-:Y:S06]  /*6260*/  @UP1 UIMAD.WIDE UR4, UR6, 0x4, UR4 ;  /* 0x00000004060418a5 */ /* 0x004fec000f8e0204 */
[----:B-----5:R-:W-:Y:S01]  /*6270*/  IMAD.U32 R26, RZ, RZ, UR4 ;  /* 0x00000004ff1a7e24 */ /* 0x020fe2000f8e00ff */
[----:B------:R-:W-:Y:S04]  /*6280*/  MOV R27, UR5 ;  /* 0x00000005001b7c02 */ /* 0x000fe80008000f00 */
[----:B------:R-:W2:Y:S01]  /*6290*/  @!UP1 LDCU UR4, c[0x0][0x880] ;  /* 0x00011000ff0497ac */ /* 0x000ea20008000800 */
[----:B-1----:R4:W5:Y:S02]  /*62a0*/  @P2 LDG.E R26, desc[UR8][R26.64] ;  /* 0x000000081a1a2981 */ /* 0x002964000c1e1900 */
[----:B--2-4-:R-:W-:Y:S07]  /*62b0*/  @!P2 IMAD.U32 R26, RZ, RZ, UR4 ;  /* 0x00000004ff1aae24 */ /* 0x014fee000f8e00ff */
.L_x_115:
[----:B-----5:R-:W-:Y:S01]  /*62c0*/  @!P1 FSETP.EQ.AND P3, PT, R26, RZ, PT ;  /* 0x000000ff1a00920b */ /* 0x020fe20003f62000 */
[----:B------:R-:W-:Y:S01]  /*62d0*/  @!UPT UIADD3 URZ, UPT, UPT, URZ, URZ, URZ ;  /* 0x000000fffffff290 */ /* 0x000fe2000fffe0ff */
[----:B------:R-:W-:Y:S11]  /*62e0*/  @!P1 BRA `(.L_x_116) ;  /* 0x0000000000149947 */ /* 0x000ff60003800000 */
[----:B------:R-:W-:Y:S02]  /*62f0*/  LOP3.LUT P1, RZ, R45, 0xff, RZ, 0xc0, !PT ;  /* 0x000000ff2dff7812 */ /* 0x000fe4000782c0ff */
[----:B------:R-:W-:Y:S04]  /*6300*/  PLOP3.LUT P3, PT, PT, PT, UP1, 0x80, 0x8 ;  /* 0x000000000008781c */ /* 0x000fe80003f6f018 */
[----:B------:R-:W-:Y:S07]  /*6310*/  PLOP3.LUT P3, PT, P3, PT, PT, 0x8, 0x80 ;  /* 0x000000000080781c */ /* 0x000fee0001f6e170 */
[----:B------:R-:W-:Y:S11]  /*6320*/  @P1 FSETP.EQ.AND P3, PT, R26, RZ, PT ;  /* 0x000000ff1a00120b */ /* 0x000ff60003f62000 */
[----:B------:R-:W-:Y:S02]  /*6330*/  @!UPT UIADD3 URZ, UPT, UPT, URZ, URZ, URZ ;  /* 0x000000fffffff290 */ /* 0x000fe4000fffe0ff */
.L_x_116:
[----:B------:R-:W-:Y:S01]  /*6340*/  ULEA UR7, UR32, UR31, 0x3 ;  /* 0x0000001f20077291 */ /* 0x000fe2000f8e18ff */
[----:B-1----:R-:W-:Y:S01]  /*6350*/  SHF.L.U32 R2, R9, 0x1f, RZ ;  /* 0x0000001f09027819 */ /* 0x002fe200000006ff */
[----:B------:R-:W-:Y:S02]  /*6360*/  USHF.L.U32 UR27, UR44, 0x6, URZ ;  /* 0x000000062c1b7899 */ /* 0x000fe400080006ff */
[----:B------:R-:W-:Y:S02]  /*6370*/  UISETP.NE.AND UP0, UPT, UR48, 0x1, UPT ;  /* 0x000000013000788c */ /* 0x000fe4000bf05270 */
[----:B------:R-:W-:Y:S01]  /*6380*/  UIMAD.WIDE.U32 UR4, UR27, UR49, URZ ;  /* 0x000000311b0472a5 */ /* 0x000fe2000f8e00ff */
[----:B------:R-:W-:Y:S02]  /*6390*/  ELECT P2, URZ, PT ;  /* 0x0000000000ff782f */ /* 0x000fe40003840000 */
[----:B------:R-:W1:Y:S02]  /*63a0*/  SYNCS.PHASECHK.TRANS64.TRYWAIT P1, [UR7+0x248], R2 ;  /* 0x00024802ff0075a7 */ /* 0x000e640008021107 */
[----:B------:R-:W-:Y:S02]  /*63b0*/  PLOP3.LUT P2, PT, P3, P2, PT, 0xf2, 0x2f ;  /* 0x00000000002f781c */ /* 0x000fe40001f45e72 */
[----:B------:R-:W-:Y:S02]  /*63c0*/  UMOV UR4, UR5 ;  /* 0x0000000500047c82 */ /* 0x000fe40008000000 */
[----:B------:R-:W-:Y:S04]  /*63d0*/  USHF.R.U32.HI UR4, URZ, UR50, UR4 ;  /* 0x00000032ff047299 */ /* 0x000fe80008011604 */
[----:B------:R-:W-:Y:S02]  /*63e0*/  USEL UR28, UR27, UR4, !UP0 ;  /* 0x000000041b1c7287 */ /* 0x000fe4000c000000 */
[----:B------:R-:W-:Y:S02]  /*63f0*/  UISETP.NE.AND UP0, UPT, UR51, 0x1, UPT ;  /* 0x000000013300788c */ /* 0x000fe4000bf05270 */
[----:B---3--:R-:W-:Y:S07]  /*6400*/  UIMAD.WIDE.U32 UR4, UR28, UR36, URZ ;  /* 0x000000241c0472a5 */ /* 0x008fee000f8e00ff */
[----:B------:R-:W-:Y:S02]  /*6410*/  UMOV UR4, UR5 ;  /* 0x0000000500047c82 */ /* 0x000fe40008000000 */
[----:B------:R-:W-:Y:S04]  /*6420*/  USHF.R.U32.HI UR4, URZ, UR37, UR4 ;  /* 0x00000025ff047299 */ /* 0x000fe80008011604 */
[----:B------:R-:W-:Y:S02]  /*6430*/  USEL UR29, UR28, UR4, !UP0 ;  /* 0x000000041c1d7287 */ /* 0x000fe4000c000000 */
[----:B------:R-:W-:Y:S02]  /*6440*/  UIADD3 UR4, UPT, UPT, -UR28, URZ, URZ ;  /* 0x000000ff1c047290 */ /* 0x000fe4000fffe1ff */
[----:B------:R-:W-:Y:S02]  /*6450*/  UIADD3 UR5, UPT, UPT, -UR29, URZ, URZ ;  /* 0x000000ff1d057290 */ /* 0x000fe4000fffe1ff */
[----:B------:R-:W-:Y:S02]  /*6460*/  UIMAD UR27, UR48, UR4, UR27 ;  /* 0x00000004301b72a4 */ /* 0x000fe4000f8e021b */
[----:B------:R-:W-:Y:S01]  /*6470*/  UIMAD UR28, UR51, UR5, UR28 ;  /* 0x00000005331c72a4 */ /* 0x000fe2000f8e021c */
[----:B-1----:R-:W-:Y:S11]  /*6480*/  @!P1 BRA `(.L_x_117) ;  /* 0x0000004000889947 */ /* 0x002ff60003800000 */
.L_x_249:
[----:B------:R-:W2:Y:S01]  /*6490*/  S2UR UR18, SR_CgaCtaId ;  /* 0x00000000001279c3 */ /* 0x000ea20000008800 */
[----:B------:R-:W-:Y:S01]  /*64a0*/  VOTEU.ALL UP0, P2 ;  /* 0x0000000000ff7886 */ /* 0x000fe20001000000 */
[----:B-1----:R-:W-:Y:S01]  /*64b0*/  @!P2 IADD3 R2, P1, PT, R10, 0x580, RZ ;  /* 0x000005800a02a810 */ /* 0x002fe20007f3e0ff */
[----:B------:R-:W-:Y:S01]  /*64c0*/  UIADD3 UR25, UPT, UPT, UR7, 0x230, URZ ;  /* 0x0000023007197890 */ /* 0x000fe2000fffe0ff */
[----:B------:R-:W-:Y:S01]  /*64d0*/  @P0 SHF.R.U32.HI R4, RZ, 0x10, R5 ;  /* 0x00000010ff040819 */ /* 0x000fe20000011605 */
[----:B------:R-:W-:Y:S01]  /*64e0*/  UMOV UR11, UR27 ;  /* 0x0000001b000b7c82 */ /* 0x000fe20008000000 */
[----:B------:R-:W-:Y:S01]  /*64f0*/  @!UP0 ULEA UR4, UR32, UR31, 0xc ;  /* 0x0000001f20048291 */ /* 0x000fe2000f8e60ff */
[----:B------:R-:W-:Y:S01]  /*6500*/  @!P2 IMAD.X R0, RZ, RZ, R11, P1 ;  /* 0x000000ffff00a224 */ /* 0x000fe200008e060b */
[----:B------:R-:W-:Y:S01]  /*6510*/  @!UP0 UPRMT UR5, URZ, 0x40, URZ ;  /* 0x00000040ff058896 */ /* 0x000fe200080000ff */
[----:B------:R-:W-:Y:S01]  /*6520*/  @P0 R2UR UR46, R4 ;  /* 0x00000000042e02ca */ /* 0x000fe200000e0000 */
[----:B------:R-:W-:Y:S02]  /*6530*/  @!UP0 UIADD3 UR24, UPT, UPT, UR4, 0x300, URZ ;  /* 0x0000030004188890 */ /* 0x000fe4000fffe0ff */
[----:B------:R-:W-:Y:S02]  /*6540*/  @!UP0 UIADD3 UR8, UPT, UPT, UR4, 0xb00, URZ ;  /* 0x00000b0004088890 */ /* 0x000fe4000fffe0ff */
[----:B------:R-:W-:Y:S02]  /*6550*/  UIADD3 UR4, UPT, UPT, UR32, 0x1, URZ ;  /* 0x0000000120047890 */ /* 0x000fe4000fffe0ff */
[----:B------:R-:W-:Y:S02]  /*6560*/  @!UP0 UIADD3 UR10, UPT, UPT, UR26, 0x20, URZ ;  /* 0x000000201a0a8890 */ /* 0x000fe4000fffe0ff */
[----:B------:R-:W-:Y:S01]  /*6570*/  @!UP0 UPRMT UR16, UR5, 0x5410, URZ ;  /* 0x0000541005108896 */ /* 0x000fe200080000ff */
[----:B------:R-:W-:Y:S01]  /*6580*/  @!P2 R2UR UR5, R2 ;  /* 0x000000000205a2ca */ /* 0x000fe200000e0000 */
[----:B------:R-:W-:Y:S01]  /*6590*/  UISETP.NE.AND UP0, UPT, UR4, 0x3, UPT ;  /* 0x000000030400788c */ /* 0x000fe2000bf05270 */
[----:B------:R-:W-:Y:S01]  /*65a0*/  UMOV UR12, UR28 ;  /* 0x0000001c000c7c82 */ /* 0x000fe20008000000 */
[----:B------:R-:W-:Y:S02]  /*65b0*/  UMOV UR13, UR29 ;  /* 0x0000001d000d7c82 */ /* 0x000fe40008000000 */
[----:B------:R-:W-:Y:S01]  /*65c0*/  USEL UR6, UR4, URZ, UP0 ;  /* 0x000000ff04067287 */ /* 0x000fe20008000000 */
[----:B------:R-:W-:Y:S01]  /*65d0*/  @!P2 R2UR UR4, R0 ;  /* 0x000000000004a2ca */ /* 0x000fe200000e0000 */
[----:B------:R-:W-:Y:S01]  /*65e0*/  USEL UR17, URZ, 0x1, UP0 ;  /* 0x00000001ff117887 */ /* 0x000fe20008000000 */
[----:B------:R-:W-:Y:S01]  /*65f0*/  @!P2 IMAD.MOV.U32 R0, RZ, RZ, 0x1000 ;  /* 0x00001000ff00a424 */ /* 0x000fe200078e00ff */
[----:B------:R-:W-:Y:S01]  /*6600*/  VOTEU.ALL UP0, P2 ;  /* 0x0000000000ff7886 */ /* 0x000fe20001000000 */
[----:B------:R-:W-:Y:S03]  /*6610*/  UMOV UR9, UR25 ;  /* 0x0000001900097c82 */ /* 0x000fe60008000000 */
[----:B------:R-:W-:Y:S01]  /*6620*/  IMAD.U32 R12, RZ, RZ, UR5 ;  /* 0x00000005ff0c7e24 */ /* 0x000fe2000f8e00ff */
[----:B------:R-:W-:Y:S04]  /*6630*/  LOP3.LUT R9, R9, UR17, RZ, 0x3c, !PT ;  /* 0x0000001109097c12 */ /* 0x000fe8000f8e3cff */
[----:B------:R-:W-:Y:S01]  /*6640*/  SHF.L.U32 R2, R9, 0x1f, RZ ;  /* 0x0000001f09027819 */ /* 0x000fe200000006ff */
[----:B------:R-:W-:Y:S01]  /*6650*/  IMAD.U32 R13, RZ, RZ, UR4 ;  /* 0x00000004ff0d7e24 */ /* 0x000fe2000f8e00ff */
[----:B------:R-:W-:Y:S04]  /*6660*/  @!P2 R2UR UR4, R12 ;  /* 0x000000000c04a2ca */ /* 0x000fe800000e0000 */
[----:B------:R-:W-:Y:S11]  /*6670*/  @!P2 R2UR UR5, R13 ;  /* 0x000000000d05a2ca */ /* 0x000ff600000e0000 */
[----:B------:R-:W-:Y:S02]  /*6680*/  @!UPT UIADD3 URZ, UPT, UPT, URZ, URZ, URZ ;  /* 0x000000fffffff290 */ /* 0x000fe4000fffe0ff */
[----:B------:R-:W-:Y:S01]  /*6690*/  @!UP0 UTMALDG.4D.IM2COL [UR24], [UR4], UR16 ;  /* 0x00000018040083b4 */ /* 0x000fe20008058010 */
[----:B------:R-:W-:Y:S05]  /*66a0*/  VOTEU.ALL UP0, P2 ;  /* 0x0000000000ff7886 */ /* 0x000fea0001000000 */
[----:B------:R2:W-:Y:S01]  /*66b0*/  @!UP0 UTMALDG.4D.IM2COL [UR8], [UR4], UR16 ;  /* 0x00000008040083b4 */ /* 0x0005e20008058010 */
[----:B------:R1:W-:Y:S01]  /*66c0*/  @!P2 SYNCS.ARRIVE.TRANS64.RED.A0TR RZ, [UR7+0x230], R0 ;  /* 0x00023000ffffa9a7 */ /* 0x0003e20008300407 */
[----:B--2---:R-:W-:Y:S02]  /*66d0*/  UPRMT UR4, UR18, 0x654, UR25 ;  /* 0x0000065412047896 */ /* 0x004fe40008000019 */
[----:B------:R-:W-:Y:S07]  /*66e0*/  ULEA UR5, UR6, UR31, 0x3 ;  /* 0x0000001f06057291 */ /* 0x000fee000f8e18ff */
[----:B------:R-:W-:Y:S02]  /*66f0*/  SYNCS.ARRIVE.TRANS64.RED.A1T0 RZ, [UR4], RZ ;  /* 0x000000ffffff79a7 */ /* 0x000fe40008100404 */
[----:B------:R-:W2:Y:S02]  /*6700*/  SYNCS.PHASECHK.TRANS64.TRYWAIT P1, [UR5+0x248], R2 ;  /* 0x00024802ff0075a7 */ /* 0x000ea40008021105 */
[----:B-12---:R-:W-:Y:S05]  /*6710*/  @!P1 BRA `(.L_x_118) ;  /* 0x0000003c00fc9947 */ /* 0x006fea0003800000 */
.L_x_251:
[----:B------:R-:W-:Y:S01]  /*6720*/  UIADD3 UR17, UPT, UPT, UR5, 0x230, URZ ;  /* 0x0000023005117890 */ /* 0x000fe2000fffe0ff */
[----:B------:R-:W2:Y:S01]  /*6730*/  S2UR UR56, SR_CgaCtaId ;  /* 0x00000000003879c3 */ /* 0x000ea20000008800 */
[----:B------:R-:W-:Y:S01]  /*6740*/  UPLOP3.LUT UP4, UPT, UPT, UPT, UPT, 0x80, 0x8 ;  /* 0x000000000008789c */ /* 0x000fe20003f8f070 */
[----:B-1----:R-:W-:Y:S01]  /*6750*/  @!P2 IADD3 R2, P0, PT, R10, 0x580, RZ ;  /* 0x000005800a02a810 */ /* 0x002fe20007f1e0ff */
[----:B------:R-:W-:Y:S01]  /*6760*/  UMOV UR19, UR27 ;  /* 0x0000001b00137c82 */ /* 0x000fe20008000000 */
[----:B------:R-:W-:Y:S01]  /*6770*/  UMOV UR20, UR28 ;  /* 0x0000001c00147c82 */ /* 0x000fe20008000000 */
[----:B------:R-:W-:Y:S01]  /*6780*/  UMOV UR21, UR29 ;  /* 0x0000001d00157c82 */ /* 0x000fe20008000000 */
[----:B------:R-:W-:Y:S01]  /*6790*/  UMOV UR11, UR27 ;  /* 0x0000001b000b7c82 */ /* 0x000fe20008000000 */
[----:B------:R-:W-:Y:S01]  /*67a0*/  UMOV UR12, UR28 ;  /* 0x0000001c000c7c82 */ /* 0x000fe20008000000 */
[----:B------:R-:W-:Y:S01]  /*67b0*/  UMOV UR13, UR29 ;  /* 0x0000001d000d7c82 */ /* 0x000fe20008000000 */
[----:B------:R-:W-:Y:S01]  /*67c0*/  UMOV UR9, UR17 ;  /* 0x0000001100097c82 */ /* 0x000fe20008000000 */
[----:B------:R-:W-:Y:S01]  /*67d0*/  VOTEU.ALL UP0, P2 ;  /* 0x0000000000ff7886 */ /* 0x000fe20001000000 */
[----:B------:R-:W-:Y:S01]  /*67e0*/  @!P2 IMAD.X R0, RZ, RZ, R11, P0 ;  /* 0x000000ffff00a224 */ /* 0x000fe200000e060b */
[----:B------:R-:W-:Y:S02]  /*67f0*/  R2UR UR55, R49 ;  /* 0x00000000313772ca */ /* 0x000fe400000e0000 */
[----:B------:R-:W-:Y:S01]  /*6800*/  R2UR UR44, R50 ;  /* 0x00000000322c72ca */ /* 0x000fe200000e0000 */
[----:B------:R-:W-:Y:S01]  /*6810*/  @!UP0 ULEA UR4, UR6, UR31, 0xc ;  /* 0x0000001f06048291 */ /* 0x000fe2000f8e60ff */
[----:B------:R-:W-:Y:S01]  /*6820*/  LOP3.LUT R8, R8, 0x1, RZ, 0x3c, !PT ;  /* 0x0000000108087812 */ /* 0x000fe200078e3cff */
[----:B------:R-:W-:Y:S02]  /*6830*/  @!UP0 UPRMT UR7, URZ, 0x40, URZ ;  /* 0x00000040ff078896 */ /* 0x000fe400080000ff */
[----:B------:R-:W-:Y:S02]  /*6840*/  @!UP0 UIADD3 UR16, UPT, UPT, UR4, 0x300, URZ ;  /* 0x0000030004108890 */ /* 0x000fe4000fffe0ff */
[----:B------:R-:W-:Y:S02]  /*6850*/  @!UP0 UIADD3 UR8, UPT, UPT, UR4, 0xb00, URZ ;  /* 0x00000b0004088890 */ /* 0x000fe4000fffe0ff */
[----:B------:R-:W-:Y:S01]  /*6860*/  UIADD3 UR4, UPT, UPT, UR6, 0x1, URZ ;  /* 0x0000000106047890 */ /* 0x000fe2000fffe0ff */
[----:B------:R-:W-:Y:S01]  /*6870*/  @!P2 R2UR UR6, R2 ;  /* 0x000000000206a2ca */ /* 0x000fe200000e0000 */
[----:B------:R-:W-:Y:S02]  /*6880*/  @!UP0 UIADD3 UR18, UPT, UPT, UR26, 0x10, URZ ;  /* 0x000000101a128890 */ /* 0x000fe4000fffe0ff */
[----:B------:R-:W-:Y:S02]  /*6890*/  @!UP0 UIADD3 UR10, UPT, UPT, UR26, 0x30, URZ ;  /* 0x000000301a0a8890 */ /* 0x000fe4000fffe0ff */
[----:B------:R-:W-:Y:S02]  /*68a0*/  @!UP0 UPRMT UR24, UR7, 0x5410, URZ ;  /* 0x0000541007188896 */ /* 0x000fe400080000ff */
[----:B------:R-:W-:Y:S02]  /*68b0*/  UISETP.NE.AND UP0, UPT, UR4, 0x3, UPT ;  /* 0x000000030400788c */ /* 0x000fe4000bf05270 */
[----:B------:R-:W-:Y:S02]  /*68c0*/  UIADD3 UR44, UPT, UPT, UR15, UR44, URZ ;  /* 0x0000002c0f2c7290 */ /* 0x000fe4000fffe0ff */
[----:B------:R-:W-:Y:S01]  /*68d0*/  USEL UR32, UR4, URZ, UP0 ;  /* 0x000000ff04207287 */ /* 0x000fe20008000000 */
[----:B------:R-:W-:Y:S01]  /*68e0*/  @!P2 R2UR UR4, R0 ;  /* 0x000000000004a2ca */ /* 0x000fe200000e0000 */
[----:B------:R-:W-:Y:S01]  /*68f0*/  IMAD.U32 R4, RZ, RZ, UR6 ;  /* 0x00000006ff047e24 */ /* 0x000fe2000f8e00ff */
[----:B------:R-:W-:Y:S02]  /*6900*/  USEL UR25, URZ, 0x1, UP0 ;  /* 0x00000001ff197887 */ /* 0x000fe40008000000 */
[----:B------:R-:W-:Y:S02]  /*6910*/  VOTEU.ALL UP0, P2 ;  /* 0x0000000000ff7886 */ /* 0x000fe40001000000 */
[----:B------:R-:W-:Y:S02]  /*6920*/  @!P2 R2UR UR6, R4 ;  /* 0x000000000406a2ca */ /* 0x000fe400000e0000 */
[----:B------:R-:W-:Y:S05]  /*6930*/  LOP3.LUT R9, R9, UR25, RZ, 0x3c, !PT ;  /* 0x0000001909097c12 */ /* 0x000fea000f8e3cff */
[----:B------:R-:W-:Y:S01]  /*6940*/  IMAD.U32 R5, RZ, RZ, UR4 ;  /* 0x00000004ff057e24 */ /* 0x000fe2000f8e00ff */
[----:B--2---:R-:W-:Y:S04]  /*6950*/  UPRMT UR4, UR56, 0x654, UR17 ;  /* 0x0000065438047896 */ /* 0x004fe80008000011 */
[----:B------:R-:W-:Y:S11]  /*6960*/  @!P2 R2UR UR7, R5 ;  /* 0x000000000507a2ca */ /* 0x000ff600000e0000 */
[----:B------:R-:W-:Y:S02]  /*6970*/  @!UPT UIADD3 URZ, UPT, UPT, URZ, URZ, URZ ;  /* 0x000000fffffff290 */ /* 0x000fe4000fffe0ff */
[----:B------:R1:W-:Y:S01]  /*6980*/  @!UP0 UTMALDG.4D.IM2COL [UR16], [UR6], UR24 ;  /* 0x00000010060083b4 */ /* 0x0003e20008058018 */
[----:B------:R-:W-:Y:S05]  /*6990*/  VOTEU.ALL UP0, P2 ;  /* 0x0000000000ff7886 */ /* 0x000fea0001000000 */
[----:B------:R2:W-:Y:S01]  /*69a0*/  @!UP0 UTMALDG.4D.IM2COL [UR8], [UR6], UR24 ;  /* 0x00000008060083b4 */ /* 0x0005e20008058018 */
[----:B------:R2:W-:Y:S01]  /*69b0*/  @!P2 SYNCS.ARRIVE.TRANS64.RED.A0TR RZ, [UR5+0x230], R3 ;  /* 0x00023003ffffa9a7 */ /* 0x0005e20008300405 */
[----:B------:R-:W-:Y:S01]  /*69c0*/  SYNCS.ARRIVE.TRANS64.RED.A1T0 RZ, [UR4], RZ ;  /* 0x000000ffffff79a7 */ /* 0x000fe20008100404 */
[----:B-1----:R-:W-:Y:S01]  /*69d0*/  UIADD3 UR20, UPT, UPT, UR14, UR55, URZ ;  /* 0x000000370e147290 */ /* 0x002fe2000fffe0ff */
[----:B------:R-:W-:Y:S11]  /*69e0*/  BRA.U UP2, `(.L_x_119) ;  /* 0xfffffff102747547 */ /* 0x000ff6000b83ffff */
[----:B------:R-:W-:Y:S01]  /*69f0*/  UIADD3 UR31, UPT, UPT, UR31, 0x248, URZ ;  /* 0x000002481f1f7890 */ /* 0x000fe2000fffe0ff */
[----:B------:R-:W-:-:S03]  /*6a00*/  SHF.L.U32 R2, R9, 0x1f, RZ ;  /* 0x0000001f09027819 */ /* 0x000fc600000006ff */
[----:B------:R-:W-:-:S09]  /*6a10*/  ULEA UR4, UR32, UR31, 0x3 ;  /* 0x0000001f20047291 */ /* 0x000fd2000f8e18ff */
[----:B------:R-:W1:Y:S02]  /*6a20*/  SYNCS.PHASECHK.TRANS64.TRYWAIT P0, [UR4], R2 ;  /* 0x00000002ff0075a7 */ /* 0x000e640008001104 */
[----:B-1----:R-:W-:Y:S05]  /*6a30*/  @!P0 BRA `(.L_x_120) ;  /* 0x0000003c004c8947 */ /* 0x002fea0003800000 */
.L_x_253:
[----:B------:R-:W-:-:S04]  /*6a40*/  UIADD3 UR4, UPT, UPT, UR32, 0x1, URZ ;  /* 0x0000000120047890 */ /* 0x000fc8000fffe0ff */
[----:B------:R-:W-:-:S04]  /*6a50*/  UISETP.NE.AND UP0, UPT, UR4, 0x3, UPT ;  /* 0x000000030400788c */ /* 0x000fc8000bf05270 */
[----:B--2---:R-:W-:Y:S02]  /*6a60*/  USEL UR6, URZ, 0x1, UP0 ;  /* 0x00000001ff067887 */ /* 0x004fe40008000000 */
[----:B------:R-:W-:-:S04]  /*6a70*/  USEL UR4, UR4, URZ, UP0 ;  /* 0x000000ff04047287 */ /* 0x000fc80008000000 */
[----:B------:R-:W-:Y:S01]  /*6a80*/  ULEA UR5, UR4, UR31, 0x3 ;  /* 0x0000001f04057291 */ /* 0x000fe2000f8e18ff */
[----:B------:R-:W-:-:S04]  /*6a90*/  LOP3.LUT R9, R9, UR6, RZ, 0x3c, !PT ;  /* 0x0000000609097c12 */ /* 0x000fc8000f8e3cff */
[----:B-1----:R-:W-:-:S04]  /*6aa0*/  SHF.L.U32 R2, R9, 0x1f, RZ ;  /* 0x0000001f09027819 */ /* 0x002fc800000006ff */
[----:B------:R-:W1:Y:S02]  /*6ab0*/  SYNCS.PHASECHK.TRANS64.TRYWAIT P0, [UR5], R2 ;  /* 0x00000002ff0075a7 */ /* 0x000e640008001105 */
[----:B-1----:R-:W-:Y:S05]  /*6ac0*/  @!P0 BRA `(.L_x_121) ;  /* 0x0000003c00408947 */ /* 0x002fea0003800000 */
.L_x_255:
[----:B------:R-:W-:-:S04]  /*6ad0*/  UIADD3 UR4, UPT, UPT, UR4, 0x1, URZ ;  /* 0x0000000104047890 */ /* 0x000fc8000fffe0ff */
[----:B------:R-:W-:-:S04]  /*6ae0*/  UISETP.NE.AND UP0, UPT, UR4, 0x3, UPT ;  /* 0x000000030400788c */ /* 0x000fc8000bf05270 */
[----:B------:R-:W-:Y:S02]  /*6af0*/  USEL UR5, URZ, 0x1, UP0 ;  /* 0x00000001ff057887 */ /* 0x000fe40008000000 */
[----:B------:R-:W-:-:S04]  /*6b00*/  USEL UR4, UR4, URZ, UP0 ;  /* 0x000000ff04047287 */ /* 0x000fc80008000000 */
[----:B------:R-:W-:Y:S01]  /*6b10*/  ULEA UR4, UR4, UR31, 0x3 ;  /* 0x0000001f04047291 */ /* 0x000fe2000f8e18ff */
[----:B-1----:R-:W-:-:S04]  /*6b20*/  LOP3.LUT R2, R9, UR5, RZ, 0x3c, !PT ;  /* 0x0000000509027c12 */ /* 0x002fc8000f8e3cff */
[----:B------:R-:W-:Y:S01]  /*6b30*/  SHF.L.U32 R2, R2, 0x1f, RZ ;  /* 0x0000001f02027819 */ /* 0x000fe200000006ff */
[----:B------:R-:W-:-:S07]  /*6b40*/  IMAD.U32 R0, RZ, RZ, UR4 ;  /* 0x00000004ff007e24 */ /* 0x000fce000f8e00ff */
.L_x_122:
[----:B-1----:R1:W2:Y:S02]  /*6b50*/  SYNCS.PHASECHK.TRANS64.TRYWAIT P0, [R0+URZ], R2 ;  /* 0x00000002000075a7 */ /* 0x0022a400080011ff */
[----:B--2---:R-:W-:Y:S05]  /*6b60*/  @!P0 NANOSLEEP.SYNCS 0x989680 ;  /* 0x009896800000895d */ /* 0x004fea0003900000 */
[----:B------:R-:W2:Y:S02]  /*6b70*/  @!P0 SYNCS.PHASECHK.TRANS64 P0, [R0+URZ], R2 ;  /* 0x00000002000085a7 */ /* 0x000ea400080010ff */
[----:B--2---:R-:W-:Y:S05]  /*6b80*/  @P0 EXIT ;  /* 0x000000000000094d */ /* 0x004fea0003800000 */
[----:B------:R-:W-:Y:S05]  /*6b90*/  BRA `(.L_x_122) ;  /* 0xfffffffc00ec7947 */ /* 0x000fea000383ffff */
.L_x_110:
[----:B------:R-:W-:-:S06]  /*6ba0*/  UISETP.GE.AND UP0, UPT, UR18, 0x4, UPT ;  /* 0x000000041200788c */ /* 0x000fcc000bf06270 */
[----:B------:R-:W-:-:S13]  /*6bb0*/  PLOP3.LUT P0, PT, PT, PT, UP0, 0x80, 0x8 ;  /* 0x000000000008781c */ /* 0x000fda0003f0f008 */
[----:B-1----:R-:W-:Y:S05]  /*6bc0*/  @!P0 EXIT ;  /* 0x000000000000894d */ /* 0x002fea0003800000 */
[----:B------:R-:W1:Y:S08]  /*6bd0*/  S2UR UR4, SR_CgaCtaId ;  /* 0x00000000000479c3 */ /* 0x000e700000008800 */
[----:B------:R-:W-:Y:S01]  /*6be0*/  BAR.SYNC.DEFER_BLOCKING 0x6, 0xa0 ;  /* 0x0182800000007b1d */ /* 0x000fe20000010000 */
[----:B------:R-:W-:Y:S01]  /*6bf0*/  IMAD.SHL.U32 R44, R55, 0x10, RZ ;  /* 0x00000010372c7824 */ /* 0x000fe200078e00ff */
[----:B------:R-:W-:Y:S01]  /*6c00*/  CS2R R52, SRZ ;  /* 0x0000000000347805 */ /* 0x000fe2000001ff00 */
[----:B------:R-:W-:-:S02]  /*6c10*/  IMAD.SHL.U32 R0, R46, 0x200, RZ ;  /* 0x000002002e007824 */ /* 0x000fc400078e00ff */
[C---:B------:R-:W-:Y:S01]  /*6c20*/  IMAD.SHL.U32 R4, R55.reuse, 0x2, RZ ;  /* 0x0000000237047824 */ /* 0x040fe200078e00ff */
[----:B------:R-:W-:Y:S02]  /*6c30*/  UMOV UR45, 0x400 ;  /* 0x00000400002d7882 */ /* 0x000fe40000000000 */
[----:B------:R-:W2:Y:S01]  /*6c40*/  LDC.64 R42, c[0x0][0x8b0] ;  /* 0x00022c00ff2a7b82 */ /* 0x000ea20000000a00 */
[C---:B------:R-:W-:Y:S01]  /*6c50*/  LOP3.LUT R54, R44.reuse, 0x5b0, RZ, 0xc0, !PT ;  /* 0x000005b02c367812 */ /* 0x040fe200078ec0ff */
[----:B------:R-:W-:Y:S01]  /*6c60*/  IMAD.U32 R23, R55, 0x10000, RZ ;  /* 0x0001000037177824 */ /* 0x000fe200078e00ff */
[----:B------:R-:W-:Y:S01]  /*6c70*/  LOP3.LUT R5, R44, 0x40, RZ, 0xc0, !PT ;  /* 0x000000402c057812 */ /* 0x000fe200078ec0ff */
[----:B------:R-:W-:Y:S01]  /*6c80*/  IMAD.MOV.U32 R22, RZ, RZ, RZ ;  /* 0x000000ffff167224 */ /* 0x000fe200078e00ff */
[----:B------:R-:W-:Y:S01]  /*6c90*/  LOP3.LUT R54, R54, 0x200, R0, 0xf8, !PT ;  /* 0x0000020036367812 */ /* 0x000fe200078ef800 */
[----:B------:R-:W-:Y:S01]  /*6ca0*/  IMAD.SHL.U32 R0, R46, 0x200000, RZ ;  /* 0x002000002e007824 */ /* 0x000fe200078e00ff */
[----:B------:R-:W-:Y:S01]  /*6cb0*/  LOP3.LUT P0, RZ, R44, 0x40, RZ, 0xc0, !PT ;  /* 0x000000402cff7812 */ /* 0x000fe2000780c0ff */
[----:B------:R-:W3:Y:S01]  /*6cc0*/  LDC.64 R40, c[0x0][0x8a8] ;  /* 0x00022a00ff287b82 */ /* 0x000ee20000000a00 */
[----:B------:R-:W-:Y:S01]  /*6cd0*/  LOP3.LUT R4, R5, 0x8, R4, 0xf8, !PT ;  /* 0x0000000805047812 */ /* 0x000fe200078ef804 */
[----:B------:R-:W4:Y:S01]  /*6ce0*/  LDCU UR59, c[0x0][0x370] ;  /* 0x00006e00ff3b77ac */ /* 0x000f220008000800 */
[----:B------:R-:W-:-:S02]  /*6cf0*/  LOP3.LUT R0, R0, 0x200000, RZ, 0xc0, !PT ;  /* 0x0020000000007812 */ /* 0x000fc400078ec0ff */
[----:B------:R-:W-:Y:S01]  /*6d00*/  LOP3.LUT R54, R54, R4, RZ, 0xfc, !PT ;  /* 0x0000000436367212 */ /* 0x000fe200078efcff */
[----:B------:R-:W2:Y:S01]  /*6d10*/  LDCU UR42, c[0x0][0xb0c] ;  /* 0x00016180ff2a77ac */ /* 0x000ea20008000800 */
[----:B------:R-:W-:Y:S02]  /*6d20*/  LOP3.LUT R23, R0, 0x400000, R23, 0xf8, !PT ;  /* 0x0040000000177812 */ /* 0x000fe400078ef817 */
[----:B------:R-:W-:Y:S01]  /*6d30*/  P2R R0, PR, RZ, 0x1 ;  /* 0x00000001ff007803 */ /* 0x000fe20000000000 */
[----:B-1----:R-:W-:Y:S01]  /*6d40*/  ULEA UR45, UR4, UR45, 0x18 ;  /* 0x0000002d042d7291 */ /* 0x002fe2000f8ec0ff */
[----:B------:R-:W-:Y:S01]  /*6d50*/  LOP3.LUT R55, R55, 0x60, RZ, 0xc0, !PT ;  /* 0x0000006037377812 */ /* 0x000fe200078ec0ff */
[----:B------:R-:W1:Y:S01]  /*6d60*/  LDCU.64 UR4, c[0x0][0xa90] ;  /* 0x00015200ff0477ac */ /* 0x000e620008000a00 */
[----:B------:R-:W2:Y:S06]  /*6d70*/  LDCU UR38, c[0x0][0xb30] ;  /* 0x00016600ff2677ac */ /* 0x000eac0008000800 */
[----:B------:R-:W4:Y:S01]  /*6d80*/  LDS R2, [UR45+0x2c0] ;  /* 0x0002c02dff027984 */ /* 0x000f220008000800 */
[----:B------:R-:W2:Y:S01]  /*6d90*/  LDCU.64 UR56, c[0x0][0x888] ;  /* 0x00011100ff3877ac */ /* 0x000ea20008000a00 */
[----:B------:R-:W2:Y:S01]  /*6da0*/  LDCU.64 UR40, c[0x0][0xb28] ;  /* 0x00016500ff2877ac */ /* 0x000ea20008000a00 */
[----:B------:R-:W2:Y:S01]  /*6db0*/  LDCU.64 UR62, c[0x0][0x890] ;  /* 0x00011200ff3e77ac */ /* 0x000ea20008000a00 */
[----:B-1----:R-:W-:Y:S01]  /*6dc0*/  IMAD.U32 R48, RZ, RZ, UR4 ;  /* 0x00000004ff307e24 */ /* 0x002fe2000f8e00ff */
[----:B------:R-:W-:Y:S01]  /*6dd0*/  UIADD3 UR4, UPT, UPT, UR45, 0x300, URZ ;  /* 0x000003002d047890 */ /* 0x000fe2000fffe0ff */
[----:B------:R-:W-:Y:S01]  /*6de0*/  IMAD.U32 R47, RZ, RZ, UR5 ;  /* 0x00000005ff2f7e24 */ /* 0x000fe2000f8e00ff */
[----:B------:R-:W1:Y:S04]  /*6df0*/  LDCU.128 UR52, c[0x0][0xb10] ;  /* 0x00016200ff3477ac */ /* 0x000e680008000c00 */
[----:B------:R-:W-:Y:S01]  /*6e00*/  IMAD.U32 R0, RZ, RZ, UR4 ;  /* 0x00000004ff007e24 */ /* 0x000fe2000f8e00ff */
[----:B------:R-:W1:Y:S01]  /*6e10*/  LDCU UR58, c[0x0][0x374] ;  /* 0x00006e80ff3a77ac */ /* 0x000e620008000800 */
[----:B------:R-:W-:Y:S01]  /*6e20*/  UMOV UR51, 0x1 ;  /* 0x0000000100337882 */ /* 0x000fe20000000000 */
[----:B------:R-:W-:Y:S01]  /*6e30*/  UMOV UR48, URZ ;  /* 0x000000ff00307c82 */ /* 0x000fe20008000000 */
[----:B------:R-:W-:Y:S01]  /*6e40*/  UMOV UR50, URZ ;  /* 0x000000ff00327c82 */ /* 0x000fe20008000000 */
[----:B------:R-:W-:Y:S01]  /*6e50*/  UMOV UR49, URZ ;  /* 0x000000ff00317c82 */ /* 0x000fe20008000000 */
[C---:B----4-:R-:W-:Y:S01]  /*6e60*/  VIADD R3, R2.reuse, 0x20 ;  /* 0x0000002002037836 */ /* 0x050fe20000000000 */
[----:B------:R-:W-:-:S04]  /*6e70*/  LOP3.LUT R2, R2, 0xffff, RZ, 0xc0, !PT ;  /* 0x0000ffff02027812 */ /* 0x000fc800078ec0ff */
[----:B------:R-:W-:-:S05]  /*6e80*/  LOP3.LUT R3, R3, 0xffff, RZ, 0xc0, !PT ;  /* 0x0000ffff03037812 */ /* 0x000fca00078ec0ff */
[----:B-123--:R4:W-:Y:S02]  /*6e90*/  STL.64 [R1], R2 ;  /* 0x0000000201007387 */ /* 0x00e9e40000100a00 */
.L_x_153:
[----:B----4-:R-:W-:Y:S04]  /*6ea0*/  SHF.L.U32 R2, R52, 0x1f, RZ ;  /* 0x0000001f34027819 */ /* 0x010fe800000006ff */
[----:B------:R-:W1:Y:S02]  /*6eb0*/  SYNCS.PHASECHK.TRANS64.TRYWAIT P0, [UR45+0x270], R2 ;  /* 0x00027002ff0075a7 */ /* 0x000e64000800112d */
[----:B-1----:R-:W-:Y:S05]  /*6ec0*/  @!P0 BRA `(.L_x_123) ;  /* 0x0000003800588947 */ /* 0x002fea0003800000 */
.L_x_257:
[----:B-1----:R-:W-:Y:S01]  /*6ed0*/  LEA R2, R22, UR43, 0x2 ;  /* 0x0000002b16027c11 */ /* 0x002fe2000f8e10ff */
[----:B------:R-:W1:Y:S01]  /*6ee0*/  LDS.128 R4, [UR45+0x2b0] ;  /* 0x0002b02dff047984 */ /* 0x000e620008000c00 */
[----:B------:R-:W-:Y:S02]  /*6ef0*/  UIADD3 UR4, UPT, UPT, UR45, 0x278, URZ ;  /* 0x000002782d047890 */ /* 0x000fe4000fffe0ff */
[----:B------:R-:W-:Y:S01]  /*6f00*/  UISETP.GE.AND UP0, UPT, UR39, 0x1, UPT ;  /* 0x000000012700788c */ /* 0x000fe2000bf06270 */
[----:B------:R-:W-:Y:S01]  /*6f10*/  @!PT LDS RZ, [RZ] ;  /* 0x00000000fffff984 */ /* 0x000fe20000000800 */
[----:B------:R-:W-:Y:S01]  /*6f20*/  @!PT LDS RZ, [RZ] ;  /* 0x00000000fffff984 */ /* 0x000fe20000000800 */
[----:B------:R-:W-:Y:S01]  /*6f30*/  @!PT LDS RZ, [RZ] ;  /* 0x00000000fffff984 */ /* 0x000fe20000000800 */
[----:B------:R-:W-:Y:S01]  /*6f40*/  @!PT LDS RZ, [RZ] ;  /* 0x00000000fffff984 */ /* 0x000fe20000000800 */
[----:B------:R2:W-:Y:S06]  /*6f50*/  MEMBAR.ALL.CTA ;  /* 0x0000000000007992 */ /* 0x0005ec0000008000 */
[----:B--2---:R-:W2:Y:S01]  /*6f60*/  FENCE.VIEW.ASYNC.S ;  /* 0x00000000000073c6 */ /* 0x004ea20000000000 */
[----:B------:R-:W-:Y:S09]  /*6f70*/  UPRMT UR4, URZ, 0x654, UR4 ;  /* 0x00000654ff047896 */ /* 0x000ff20008000004 */
[----:B--2---:R-:W-:Y:S01]  /*6f80*/  SYNCS.ARRIVE.TRANS64.RED.A1T0 RZ, [UR4], RZ ;  /* 0x000000ffffff79a7 */ /* 0x004fe20008100404 */
[----:B------:R-:W5:Y:S01]  /*6f90*/  LDL R2, [R2] ;  /* 0x0000000002027983 */ /* 0x000f620000100800 */
[----:B-1----:R-:W-:Y:S11]  /*6fa0*/  LOP3.LUT P0, RZ, R6, 0x1, RZ, 0xc0, !PT ;  /* 0x0000000106ff7812 */ /* 0x002ff6000780c0ff */
[----:B------:R-:W-:Y:S02]  /*6fb0*/  @!UPT UIADD3 URZ, UPT, UPT, URZ, URZ, URZ ;  /* 0x000000fffffff290 */ /* 0x000fe4000fffe0ff */
[----:B------:R-:W-:Y:S01]  /*6fc0*/  VOTEU.ANY UP1, P0 ;  /* 0x0000000000ff7886 */ /* 0x000fe20000020100 */
[----:B------:R-:W-:Y:S01]  /*6fd0*/  PLOP3.LUT P0, PT, PT, PT, UP1, 0x80, 0x8 ;  /* 0x000000000008781c */ /* 0x000fe20003f0f018 */
[----:B------:R-:W-:Y:S11]  /*6fe0*/  UP2UR UR60, UPR, URZ, 0x2 ;  /* 0x00000002ff3c7883 */ /* 0x000ff60008000000 */
[----:B------:R-:W-:Y:S01]  /*6ff0*/  @!UPT UIADD3 URZ, UPT, UPT, URZ, URZ, URZ ;  /* 0x000000fffffff290 */ /* 0x000fe2000fffe0ff */
[----:B------:R-:W-:Y:S02]  /*7000*/  @P0 MOV R3, R4 ;  /* 0x0000000400030202 */ /* 0x000fe40000000f00 */
[----:B------:R-:W-:Y:S02]  /*7010*/  @P0 LOP3.LUT R0, R5, 0xffff, RZ, 0xc0, !PT ;  /* 0x0000ffff05000812 */ /* 0x000fe400078ec0ff */
[----:B------:R-:W-:Y:S02]  /*7020*/  @P0 R2UR UR5, R3 ;  /* 0x00000000030502ca */ /* 0x000fe400000e0000 */
[----:B------:R-:W-:Y:S11]  /*7030*/  @P0 R2UR UR4, R0 ;  /* 0x00000000000402ca */ /* 0x000ff600000e0000 */
[----:B------:R-:W-:Y:S02]  /*7040*/  @UP1 UMOV UR37, UR5 ;  /* 0x0000000500251c82 */ /* 0x000fe40008000000 */
[----:B------:R-:W-:Y:S01]  /*7050*/  @UP1 UMOV UR36, UR4 ;  /* 0x0000000400241c82 */ /* 0x000fe20008000000 */
[----:B------:R-:W-:Y:S05]  /*7060*/  BRA.U !UP0, `(.L_x_124) ;  /* 0x0000000108cc7547 */ /* 0x000fea000b800000 */
[----:B------:R-:W1:Y:S01]  /*7070*/  LDCU UR9, c[0x0][0xb20] ;  /* 0x00016400ff0977ac */ /* 0x000e620008000800 */
[----:B------:R-:W-:Y:S02]  /*7080*/  UIMAD.WIDE.U32 UR4, UR58, UR55, URZ ;  /* 0x000000373a0472a5 */ /* 0x000fe4000f8e00ff */
[----:B------:R-:W-:Y:S02]  /*7090*/  UIMAD.WIDE.U32 UR6, UR59, UR52, URZ ;  /* 0x000000343b0672a5 */ /* 0x000fe4000f8e00ff */
[----:B------:R-:W-:Y:S02]  /*70a0*/  UIMAD.WIDE.U32 UR10, UR36, UR55, URZ ;  /* 0x00000037240a72a5 */ /* 0x000fe4000f8e00ff */
[----:B------:R-:W-:Y:S02]  /*70b0*/  UISETP.NE.AND UP0, UPT, UR54, 0x1, UPT ;  /* 0x000000013600788c */ /* 0x000fe4000bf05270 */
[----:B------:R-:W-:Y:S02]  /*70c0*/  UISETP.NE.AND UP1, UPT, UR42, 0x1, UPT ;  /* 0x000000012a00788c */ /* 0x000fe4000bf25270 */
[----:B------:R-:W-:Y:S02]  /*70d0*/  UISETP.NE.AND UP2, UPT, UR39, 0x1, UPT ;  /* 0x000000012700788c */ /* 0x000fe4000bf45270 */
[----:B------:R-:W-:Y:S01]  /*70e0*/  UIMAD.WIDE.U32 UR12, UR37, UR52, URZ ;  /* 0x00000034250c72a5 */ /* 0x000fe2000f8e00ff */
[----:B------:R-:W-:Y:S01]  /*70f0*/  UMOV UR4, UR5 ;  /* 0x0000000500047c82 */ /* 0x000fe20008000000 */
[----:B------:R-:W-:Y:S01]  /*7100*/  UMOV UR6, UR11 ;  /* 0x0000000b00067c82 */ /* 0x000fe20008000000 */
[----:B-1----:R-:W-:Y:S03]  /*7110*/  USHF.R.U32.HI UR8, URZ, UR9, UR4 ;  /* 0x00000009ff087299 */ /* 0x002fe60008011604 */
[----:B------:R-:W-:Y:S02]  /*7120*/  UMOV UR4, UR7 ;  /* 0x0000000700047c82 */ /* 0x000fe40008000000 */
[----:B------:R-:W-:Y:S02]  /*7130*/  USHF.R.U32.HI UR5, URZ, UR53, UR4 ;  /* 0x00000035ff057299 */ /* 0x000fe40008011604 */
[----:B------:R-:W-:Y:S02]  /*7140*/  USEL UR4, UR58, UR8, !UP0 ;  /* 0x000000083a047287 */ /* 0x000fe4000c000000 */
[----:B------:R-:W-:Y:S02]  /*7150*/  USHF.R.U32.HI UR8, URZ, UR9, UR6 ;  /* 0x00000009ff087299 */ /* 0x000fe40008011606 */
[----:B------:R-:W-:Y:S02]  /*7160*/  UIMAD.WIDE.U32 UR6, UR4, UR40, URZ ;  /* 0x00000028040672a5 */ /* 0x000fe4000f8e00ff */
[----:B------:R-:W-:Y:S02]  /*7170*/  USEL UR9, UR59, UR5, !UP1 ;  /* 0x000000053b097287 */ /* 0x000fe4000c800000 */
[----:B------:R-:W-:Y:S02]  /*7180*/  USEL UR8, UR36, UR8, !UP0 ;  /* 0x0000000824087287 */ /* 0x000fe4000c000000 */
[----:B------:R-:W-:Y:S01]  /*7190*/  UIMAD.WIDE.U32 UR10, UR9, UR40, URZ ;  /* 0x00000028090a72a5 */ /* 0x000fe2000f8e00ff */
[----:B------:R-:W-:Y:S01]  /*71a0*/  UMOV UR6, UR7 ;  /* 0x0000000700067c82 */ /* 0x000fe20008000000 */
[----:B------:R-:W-:Y:S01]  /*71b0*/  UMOV UR5, UR13 ;  /* 0x0000000d00057c82 */ /* 0x000fe20008000000 */
[----:B------:R-:W-:Y:S02]  /*71c0*/  @UP2 USHF.R.U32.HI UR4, URZ, UR41, UR6 ;  /* 0x00000029ff042299 */ /* 0x000fe40008011606 */
[----:B------:R-:W-:Y:S02]  /*71d0*/  USHF.R.U32.HI UR5, URZ, UR53, UR5 ;  /* 0x00000035ff057299 */ /* 0x000fe40008011605 */
[----:B------:R-:W-:Y:S02]  /*71e0*/  UIMAD UR4, UR39, UR4, URZ ;  /* 0x00000004270472a4 */ /* 0x000fe4000f8e02ff */
[----:B------:R-:W-:Y:S02]  /*71f0*/  USEL UR5, UR37, UR5, !UP1 ;  /* 0x0000000525057287 */ /* 0x000fe4000c800000 */
[----:B------:R-:W-:Y:S01]  /*7200*/  UISETP.GE.AND UP0, UPT, UR8, UR4, UPT ;  /* 0x000000040800728c */ /* 0x000fe2000bf06270 */
[----:B------:R-:W-:Y:S01]  /*7210*/  UMOV UR6, UR11 ;  /* 0x0000000b00067c82 */ /* 0x000fe20008000000 */
[----:B------:R-:W-:Y:S02]  /*7220*/  UIMAD.WIDE.U32 UR10, UR8, UR40, URZ ;  /* 0x00000028080a72a5 */ /* 0x000fe4000f8e00ff */
[----:B------:R-:W-:Y:S04]  /*7230*/  @UP2 USHF.R.U32.HI UR9, URZ, UR41, UR6 ;  /* 0x00000029ff092299 */ /* 0x000fe80008011606 */
[----:B------:R-:W-:Y:S01]  /*7240*/  UIMAD UR6, UR39, UR9, URZ ;  /* 0x00000009270672a4 */ /* 0x000fe2000f8e02ff */
[----:B------:R-:W-:Y:S03]  /*7250*/  UMOV UR4, UR11 ;  /* 0x0000000b00047c82 */ /* 0x000fe60008000000 */
[----:B------:R-:W-:Y:S02]  /*7260*/  UISETP.GE.OR UP0, UPT, UR5, UR6, UP0 ;  /* 0x000000060500728c */ /* 0x000fe40008706670 */
[----:B------:R-:W-:Y:S02]  /*7270*/  USHF.R.U32.HI UR4, URZ, UR41, UR4 ;  /* 0x00000029ff047299 */ /* 0x000fe40008011604 */
[----:B------:R-:W-:Y:S02]  /*7280*/  UIMAD.WIDE.U32 UR6, UR5, UR40, URZ ;  /* 0x00000028050672a5 */ /* 0x000fe4000f8e00ff */
[----:B------:R-:W-:Y:S02]  /*7290*/  USEL UR11, UR8, UR4, !UP2 ;  /* 0x00000004080b7287 */ /* 0x000fe4000d000000 */
[----:B------:R-:W-:Y:S02]  /*72a0*/  UIADD3 UR6, UPT, UPT, -UR5, URZ, URZ ;  /* 0x000000ff05067290 */ /* 0x000fe4000fffe1ff */
[----:B------:R-:W-:Y:S02]  /*72b0*/  UIADD3 UR10, UPT, UPT, -UR11, URZ, URZ ;  /* 0x000000ff0b0a7290 */ /* 0x000fe4000fffe1ff */
[----:B------:R-:W-:Y:S02]  /*72c0*/  UIMAD UR6, UR42, UR6, UR37 ;  /* 0x000000062a0672a4 */ /* 0x000fe4000f8e0225 */
[----:B------:R-:W-:Y:S01]  /*72d0*/  UIMAD UR10, UR39, UR10, UR8 ;  /* 0x0000000a270a72a4 */ /* 0x000fe2000f8e0208 */
[----:B------:R-:W-:Y:S01]  /*72e0*/  @!UP0 UMOV UR4, UR7 ;  /* 0x0000000700048c82 */ /* 0x000fe20008000000 */
[----:B------:R-:W-:Y:S02]  /*72f0*/  UIADD3 UR7, UPT, UPT, -UR8, URZ, URZ ;  /* 0x000000ff08077290 */ /* 0x000fe4000fffe1ff */
[----:B------:R-:W-:Y:S04]  /*7300*/  @!UP0 USHF.R.U32.HI UR4, URZ, UR41, UR4 ;  /* 0x00000029ff048299 */ /* 0x000fe80008011604 */
[----:B------:R-:W-:Y:S04]  /*7310*/  @!UP0 USEL UR4, UR5, UR4, !UP2 ;  /* 0x0000000405048287 */ /* 0x000fe8000d000000 */
[----:B------:R-:W-:Y:S02]  /*7320*/  @!UP0 UIMAD UR9, UR9, UR10, UR4 ;  /* 0x0000000a090982a4 */ /* 0x000fe4000f8e0204 */
[----:B------:R-:W-:Y:S02]  /*7330*/  @!UP0 UIADD3 UR10, UPT, UPT, UR11, -UR4, URZ ;  /* 0x800000040b0a8290 */ /* 0x000fe4000fffe0ff */
[----:B------:R-:W-:Y:S02]  /*7340*/  UIMAD UR4, UR54, UR7, UR36 ;  /* 0x00000007360472a4 */ /* 0x000fe4000f8e0224 */
[----:B------:R-:W-:Y:S03]  /*7350*/  @!UP0 UIMAD UR8, UR10, UR39, UR5 ;  /* 0x000000270a0882a4 */ /* 0x000fe6000f8e0205 */
[----:B------:R-:W-:Y:S02]  /*7360*/  @!UP0 UMOV UR5, UR9 ;  /* 0x0000000900058c82 */ /* 0x000fe40008000000 */
[----:B------:R-:W-:Y:S02]  /*7370*/  UIMAD UR37, UR5, UR42, UR6 ;  /* 0x0000002a052572a4 */ /* 0x000fe4000f8e0206 */
[----:B------:R-:W-:Y:S11]  /*7380*/  UIMAD UR36, UR8, UR54, UR4 ;  /* 0x00000036082472a4 */ /* 0x000ff6000f8e0204 */
[----:B------:R-:W-:Y:S01]  /*7390*/  @!UPT UIADD3 URZ, UPT, UPT, URZ, URZ, URZ ;  /* 0x000000fffffff290 */ /* 0x000fe2000fffe0ff */
.L_x_124:
[----:B------:R-:W-:Y:S01]  /*73a0*/  UISETP.NE.AND UP0, UPT, UR38, 0x1, UPT ;  /* 0x000000012600788c */ /* 0x000fe2000bf05270 */
[----:B------:R-:W-:Y:S01]  /*73b0*/  @P0 SHF.R.U32.HI R4, RZ, 0x10, R5 ;  /* 0x00000010ff040819 */ /* 0x000fe20000011605 */
[----:B------:R-:W-:Y:S02]  /*73c0*/  UIADD3 UR11, UPT, UPT, UR45, 0x300, URZ ;  /* 0x000003002d0b7890 */ /* 0x000fe4000fffe0ff */
[----:B------:R-:W-:Y:S01]  /*73d0*/  USHF.L.U32 UR47, UR20, 0x6, URZ ;  /* 0x00000006142f7899 */ /* 0x000fe200080006ff */
[----:B------:R-:W-:Y:S06]  /*73e0*/  @P0 R2UR UR61, R4 ;  /* 0x00000000043d02ca */ /* 0x000fec00000e0000 */
[----:B------:R-:W1:Y:S01]  /*73f0*/  @!UP0 LDCU.128 UR12, c[0x0][0xb10] ;  /* 0x00016200ff0c87ac */ /* 0x000e620008000c00 */
[----:B------:R-:W2:Y:S01]  /*7400*/  @!UP0 LDCU UR5, c[0x0][0xb0c] ;  /* 0x00016180ff0587ac */ /* 0x000ea20008000800 */
[----:B------:R-:W3:Y:S01]  /*7410*/  @!UP0 LDCU UR10, c[0x0][0xb20] ;  /* 0x00016400ff0a87ac */ /* 0x000ee20008000800 */
[----:B-1----:R-:W-:Y:S02]  /*7420*/  UIMAD.WIDE.U32 UR8, UR37, UR12, URZ ;  /* 0x0000000c250872a5 */ /* 0x002fe4000f8e00ff */
[----:B------:R-:W-:Y:S02]  /*7430*/  UIMAD.WIDE.U32 UR6, UR36, UR15, URZ ;  /* 0x0000000f240672a5 */ /* 0x000fe4000f8e00ff */
[----:B------:R-:W-:Y:S03]  /*7440*/  @!UP0 UISETP.NE.AND UP1, UPT, UR14, 0x1, UPT ;  /* 0x000000010e00888c */ /* 0x000fe6000bf25270 */
[----:B------:R-:W-:Y:S01]  /*7450*/  @!UP0 UMOV UR4, UR9 ;  /* 0x0000000900048c82 */ /* 0x000fe20008000000 */
[----:B--2---:R-:W-:Y:S02]  /*7460*/  @!UP0 UISETP.NE.AND UP2, UPT, UR5, 0x1, UPT ;  /* 0x000000010500888c */ /* 0x004fe4000bf45270 */
[----:B------:R-:W-:Y:S01]  /*7470*/  @!UP0 USHF.R.U32.HI UR4, URZ, UR13, UR4 ;  /* 0x0000000dff048299 */ /* 0x000fe20008011604 */
[----:B------:R-:W-:Y:S02]  /*7480*/  @!UP0 UMOV UR6, UR7 ;  /* 0x0000000700068c82 */ /* 0x000fe40008000000 */
[----:B---3--:R-:W-:Y:S02]  /*7490*/  @!UP0 USHF.R.U32.HI UR6, URZ, UR10, UR6 ;  /* 0x0000000aff068299 */ /* 0x008fe40008011606 */
[----:B------:R-:W-:Y:S02]  /*74a0*/  @!UP0 USEL UR7, UR37, UR4, !UP2 ;  /* 0x0000000425078287 */ /* 0x000fe4000d000000 */
[----:B------:R-:W-:Y:S04]  /*74b0*/  @!UP0 USEL UR6, UR36, UR6, !UP1 ;  /* 0x0000000624068287 */ /* 0x000fe8000c800000 */
[----:B------:R-:W-:Y:S02]  /*74c0*/  @!UP0 UIADD3 UR4, UPT, UPT, -UR7, UR6, URZ ;  /* 0x0000000607048290 */ /* 0x000fe4000fffe1ff */
[----:B------:R-:W-:Y:S02]  /*74d0*/  @!UP0 UIADD3 UR6, UPT, UPT, UR7, -UR6, URZ ;  /* 0x8000000607068290 */ /* 0x000fe4000fffe0ff */
[----:B------:R-:W-:Y:S02]  /*74e0*/  @!UP0 UIMAD UR37, UR4, UR5, UR37 ;  /* 0x00000005042582a4 */ /* 0x000fe4000f8e0225 */
[----:B------:R-:W-:Y:S02]  /*74f0*/  @!UP0 UIMAD UR36, UR6, UR14, UR36 ;  /* 0x0000000e062482a4 */ /* 0x000fe4000f8e0224 */
[----:B------:R-:W-:Y:S09]  /*7500*/  ULOP3.LUT UP0, URZ, UR11, 0x90, URZ, 0xc0, !UPT ;  /* 0x000000900bff7892 */ /* 0x000ff2000f80c0ff */
[----:B------:R-:W-:Y:S05]  /*7510*/  BRA.U !UP0, `(.L_x_125) ;  /* 0x00000001087c7547 */ /* 0x000fea000b800000 */
[----:B------:R-:W1:Y:S01]  /*7520*/  LDCU.64 UR8, c[0x4][0x80] ;  /* 0x01001000ff0877ac */ /* 0x000e620008000a00 */
[----:B------:R-:W-:Y:S01]  /*7530*/  MOV R16, 0x0 ;  /* 0x0000000000107802 */ /* 0x000fe20000000f00 */
[----:B------:R-:W-:Y:S02]  /*7540*/  HFMA2 R12, -RZ, RZ, 0, 5.9604644775390625e-08 ;  /* 0x00000001ff0c7431 */ /* 0x000fe400000001ff */
[----:B------:R-:W-:Y:S01]  /*7550*/  IMAD.MOV.U32 R8, RZ, RZ, 0x70 ;  /* 0x00000070ff087424 */ /* 0x000fe200078e00ff */
[----:B------:R2:W3:Y:S01]  /*7560*/  LDC.64 R14, c[0x4][R16] ;  /* 0x01000000100e7b82 */ /* 0x0004e20000000a00 */
[----:B------:R-:W4:Y:S01]  /*7570*/  LDCU.64 UR6, c[0x4][0x88] ;  /* 0x01001100ff0677ac */ /* 0x000f220008000a00 */
[----:B------:R-:W-:Y:S01]  /*7580*/  IMAD.MOV.U32 R13, RZ, RZ, RZ ;  /* 0x000000ffff0d7224 */ /* 0x000fe200078e00ff */
[----:B------:R-:W2:Y:S01]  /*7590*/  LDCU.64 UR4, c[0x4][0x8] ;  /* 0x01000100ff0477ac */ /* 0x000ea20008000a00 */
[----:B-1----:R-:W-:Y:S01]  /*75a0*/  MOV R5, UR9 ;  /* 0x0000000900057c02 */ /* 0x002fe20008000f00 */
[----:B------:R-:W-:Y:S01]  /*75b0*/  IMAD.U32 R4, RZ, RZ, UR8 ;  /* 0x00000008ff047e24 */ /* 0x000fe2000f8e00ff */
[----:B----4-:R-:W-:Y:S01]  /*75c0*/  MOV R7, UR7 ;  /* 0x0000000700077c02 */ /* 0x010fe20008000f00 */
[----:B------:R-:W-:Y:S01]  /*75d0*/  IMAD.U32 R6, RZ, RZ, UR6 ;  /* 0x00000006ff067e24 */ /* 0x000fe2000f8e00ff */
[----:B--2---:R-:W-:Y:S01]  /*75e0*/  MOV R11, UR5 ;  /* 0x00000005000b7c02 */ /* 0x004fe20008000f00 */
[----:B------:R-:W-:Y:S02]  /*75f0*/  IMAD.U32 R10, RZ, RZ, UR4 ;  /* 0x00000004ff0a7e24 */ /* 0x000fe4000f8e00ff */
[----:B------:R-:W-:Y:S07]  /*7600*/  LEPC R20, `(.L_x_126) ;  /* 0x000000001014794e */ /* 0x000fee0000000000 */
[----:B---3-5:R-:W-:Y:S05]  /*7610*/  CALL.ABS.NOINC R14 ;  /* 0x000000000e007343 */ /* 0x028fea0003c00000 */
.L_x_126:
[----:B------:R-:W1:Y:S01]  /*7620*/  LDCU.64 UR8, c[0x4][0x80] ;  /* 0x01001000ff0877ac */ /* 0x000e620008000a00 */
[----:B------:R-:W2:Y:S01]  /*7630*/  LDC.64 R16, c[0x4][R16] ;  /* 0x0100000010107b82 */ /* 0x000ea20000000a00 */
[----:B------:R-:W-:Y:S02]  /*7640*/  HFMA2 R12, -RZ, RZ, 0, 5.9604644775390625e-08 ;  /* 0x00000001ff0c7431 */ /* 0x000fe400000001ff */
[----:B------:R-:W-:Y:S02]  /*7650*/  IMAD.MOV.U32 R8, RZ, RZ, 0x70 ;  /* 0x00000070ff087424 */ /* 0x000fe400078e00ff */
[----:B------:R-:W-:Y:S01]  /*7660*/  IMAD.MOV.U32 R13, RZ, RZ, RZ ;  /* 0x000000ffff0d7224 */ /* 0x000fe200078e00ff */
[----:B------:R-:W3:Y:S01]  /*7670*/  LDCU.64 UR6, c[0x4][0x88] ;  /* 0x01001100ff0677ac */ /* 0x000ee20008000a00 */
[----:B------:R-:W4:Y:S01]  /*7680*/  LDCU.64 UR4, c[0x4][0x8] ;  /* 0x01000100ff0477ac */ /* 0x000f220008000a00 */
[----:B-1----:R-:W-:Y:S02]  /*7690*/  MOV R4, UR8 ;  /* 0x0000000800047c02 */ /* 0x002fe40008000f00 */
[----:B------:R-:W-:Y:S02]  /*76a0*/  MOV R5, UR9 ;  /* 0x0000000900057c02 */ /* 0x000fe40008000f00 */
[----:B---3--:R-:W-:Y:S01]  /*76b0*/  MOV R7, UR7 ;  /* 0x0000000700077c02 */ /* 0x008fe20008000f00 */
[----:B------:R-:W-:Y:S01]  /*76c0*/  IMAD.U32 R6, RZ, RZ, UR6 ;  /* 0x00000006ff067e24 */ /* 0x000fe2000f8e00ff */
[----:B----4-:R-:W-:Y:S01]  /*76d0*/  MOV R11, UR5 ;  /* 0x00000005000b7c02 */ /* 0x010fe20008000f00 */
[----:B------:R-:W-:Y:S02]  /*76e0*/  IMAD.U32 R10, RZ, RZ, UR4 ;  /* 0x00000004ff0a7e24 */ /* 0x000fe4000f8e00ff */
[----:B------:R-:W-:Y:S07]  /*76f0*/  LEPC R20, `(.L_x_125) ;  /* 0x000000001014794e */ /* 0x000fee0000000000 */
[----:B--2---:R-:W-:Y:S05]  /*7700*/  CALL.ABS.NOINC R16 ;  /* 0x0000000010007343 */ /* 0x004fea0003c00000 */
.L_x_125:
[----:B------:R-:W-:Y:S01]  /*7710*/  R2UR UR4, R51 ;  /* 0x00000000330472ca */ /* 0x000fe200000e0000 */
[----:B------:R-:W-:Y:S01]  /*7720*/  UISETP.NE.U32.AND UP0, UPT, UR62, URZ, UPT ;  /* 0x000000ff3e00728c */ /* 0x000fe2000bf05070 */
[----:B------:R-:W-:Y:S02]  /*7730*/  ISETP.NE.U32.AND P4, PT, R42, RZ, PT ;  /* 0x000000ff2a00720c */ /* 0x000fe40003f85070 */
[----:B------:R-:W-:Y:S01]  /*7740*/  ISETP.NE.U32.AND P2, PT, RZ, UR56, PT ;  /* 0x00000038ff007c0c */ /* 0x000fe2000bf45070 */
[----:B------:R-:W-:Y:S01]  /*7750*/  UISETP.NE.AND.EX UP1, UPT, UR63, URZ, UPT, UP0 ;  /* 0x000000ff3f00728c */ /* 0x000fe2000bf25300 */
[----:B------:R-:W-:Y:S01]  /*7760*/  ISETP.NE.AND.EX P4, PT, R43, RZ, PT, P4 ;  /* 0x000000ff2b00720c */ /* 0x000fe20003f85340 */
[----:B------:R-:W-:Y:S01]  /*7770*/  UPLOP3.LUT UP0, UPT, UPT, UPT, UPT, 0x40, 0x4 ;  /* 0x000000000004789c */ /* 0x000fe20003f0e870 */
[----:B------:R-:W-:Y:S05]  /*7780*/  ISETP.NE.AND.EX P2, PT, RZ, UR57, PT, P2 ;  /* 0x00000039ff007c0c */ /* 0x000fea000bf45320 */
[----:B------:R-:W-:Y:S06]  /*7790*/  UISETP.NE.AND UP2, UPT, UR4, URZ, UPT ;  /* 0x000000ff0400728c */ /* 0x000fec000bf45270 */
[----:B------:R-:W-:Y:S05]  /*77a0*/  PLOP3.LUT P1, PT, PT, PT, UP2, 0x80, 0x8 ;  /* 0x000000000008781c */ /* 0x000fea0003f2f028 */
[----:B------:R-:W-:Y:S06]  /*77b0*/  @UP2 UPLOP3.LUT UP0, UPT, UPT, UPT, UP1, 0x80, 0x8 ;  /* 0x000000000008289c */ /* 0x000fec0003f0f010 */
[----:B------:R-:W-:Y:S01]  /*77c0*/  PLOP3.LUT P0, PT, PT, PT, UP0, 0x80, 0x8 ;  /* 0x000000000008781c */ /* 0x000fe20003f0f008 */
[----:B------:R-:W-:Y:S01]  /*77d0*/  @!UPT UIADD3 URZ, UPT, UPT, URZ, URZ, URZ ;  /* 0x000000fffffff290 */ /* 0x000fe2000fffe0ff */
[----:B------:R-:W-:Y:S11]  /*77e0*/  BRA.U !UP1, `(.L_x_127) ;  /* 0x00000001093c7547 */ /* 0x000ff6000b800000 */
[----:B------:R-:W-:Y:S01]  /*77f0*/  UISETP.NE.U32.AND UP0, UPT, UR56, URZ, UPT ;  /* 0x000000ff3800728c */ /* 0x000fe2000bf05070 */
[----:B------:R-:W-:Y:S01]  /*7800*/  HFMA2 R0, -RZ, RZ, 0, 5.9604644775390625e-08 ;  /* 0x00000001ff007431 */ /* 0x000fe200000001ff */
[----:B------:R-:W1:Y:S01]  /*7810*/  LDCU.64 UR8, c[0x0][0x358] ;  /* 0x00006b00ff0877ac */ /* 0x000e620008000a00 */
[----:B------:R-:W-:Y:S01]  /*7820*/  IMAD.MOV.U32 R45, RZ, RZ, 0x1 ;  /* 0x00000001ff2d7424 */ /* 0x000fe200078e00ff */
[----:B------:R-:W-:Y:S06]  /*7830*/  UISETP.NE.AND.EX UP0, UPT, UR57, URZ, UPT, UP0 ;  /* 0x000000ff3900728c */ /* 0x000fec000bf05300 */
        /* <DEDUP_REMOVED lines=9> */
[----:B-12---:R-:W-:Y:S02]  /*78d0*/  @!P3 IMAD.U32 R26, RZ, RZ, UR4 ;  /* 0x00000004ff1abe24 */ /* 0x006fe4000f8e00ff */
.L_x_127:
[----:B------:R-:W-:Y:S05]  /*78e0*/  @!P4 BRA `(.L_x_128) ;  /* 0x000000000024c947 */ /* 0x000fea0003800000 */
[----:B------:R-:W-:Y:S01]  /*78f0*/  ISETP.NE.U32.AND P3, PT, R40, RZ, PT ;  /* 0x000000ff2800720c */ /* 0x000fe20003f65070 */
[----:B------:R-:W1:Y:S03]  /*7900*/  LDCU.64 UR4, c[0x0][0x358] ;  /* 0x00006b00ff0477ac */ /* 0x000e660008000a00 */
[----:B------:R-:W-:Y:S11]  /*7910*/  ISETP.NE.AND.EX P3, PT, R41, RZ, PT, P3 ;  /* 0x000000ff2900720c */ /* 0x000ff60003f65330 */
[----:B------:R-:W-:Y:S02]  /*7920*/  @!UPT UIADD3 URZ, UPT, UPT, URZ, URZ, URZ ;  /* 0x000000fffffff290 */ /* 0x000fe4000fffe0ff */
[----:B------:R-:W2:Y:S01]  /*7930*/  @P3 LDC.64 R4, c[0x0][0x8a8] ;  /* 0x00022a00ff043b82 */ /* 0x000ea20000000a00 */
[----:B------:R-:W-:Y:S04]  /*7940*/  @P3 IMAD R0, R42, UR46, RZ ;  /* 0x0000002e2a003c24 */ /* 0x000fe8000f8e02ff */
[----:B--2---:R-:W-:Y:S05]  /*7950*/  @P3 IMAD.WIDE R4, R0, 0x4, R4 ;  /* 0x0000000400043825 */ /* 0x004fea00078e0204 */
[----:B-1---5:R1:W5:Y:S02]  /*7960*/  @P3 LDG.E R24, desc[UR4][R4.64] ;  /* 0x0000000404183981 */ /* 0x022364000c1e1900 */
[----:B-1----:R-:W2:Y:S02]  /*7970*/  @!P3 LDC R24, c[0x0][0x8a0] ;  /* 0x00022800ff18bb82 */ /* 0x002ea40000000800 */
.L_x_128:
[----:B-----5:R-:W-:Y:S01]  /*7980*/  FSETP.NEU.AND P4, PT, R26, RZ, PT ;  /* 0x000000ff1a00720b */ /* 0x020fe20003f8d000 */
[----:B------:R-:W1:Y:S01]  /*7990*/  LDCU.128 UR8, c[0x0][0xa80] ;  /* 0x00015000ff0877ac */ /* 0x000e620008000c00 */
[----:B------:R-:W-:Y:S01]  /*79a0*/  SEL R5, RZ, 0xffffffff, P2 ;  /* 0xffffffffff057807 */ /* 0x000fe20001000000 */
[----:B------:R-:W-:Y:S01]  /*79b0*/  IMAD.U32 R64, RZ, RZ, UR48 ;  /* 0x00000030ff407e24 */ /* 0x000fe2000f8e00ff */
[----:B------:R-:W-:Y:S01]  /*79c0*/  @P1 LOP3.LUT P2, RZ, R45, 0xff, RZ, 0xc0, !PT ;  /* 0x000000ff2dff1812 */ /* 0x000fe2000784c0ff */
[----:B------:R-:W-:Y:S01]  /*79d0*/  IMAD.SHL.U32 R66, R54, 0x2, RZ ;  /* 0x0000000236427824 */ /* 0x000fe200078e00ff */
[----:B------:R-:W-:Y:S01]  /*79e0*/  @P1 SEL R0, RZ, 0xffffffff, P4 ;  /* 0xffffffffff001807 */ /* 0x000fe20002000000 */
[----:B------:R-:W-:Y:S01]  /*79f0*/  IMAD.SHL.U32 R64, R64, 0x1000, RZ ;  /* 0x0000100040407824 */ /* 0x000fe200078e00ff */
[----:B------:R-:W-:Y:S01]  /*7a00*/  LEA R59, R22, UR45, 0x3 ;  /* 0x0000002d163b7c11 */ /* 0x000fe2000f8e18ff */
[----:B------:R-:W-:Y:S01]  /*7a10*/  ULOP3.LUT UR4, UR51, 0x1, URZ, 0x3c, !UPT ;  /* 0x0000000133047892 */ /* 0x000fe2000f8e3cff */
[----:B------:R-:W-:Y:S01]  /*7a20*/  @P0 SEL R0, R5, R0, !P2 ;  /* 0x0000000005000207 */ /* 0x000fe20005000000 */
[----:B------:R-:W-:Y:S01]  /*7a30*/  USHF.L.U32 UR12, UR44, 0x6, URZ ;  /* 0x000000062c0c7899 */ /* 0x000fe200080006ff */
[----:B------:R-:W-:Y:S01]  /*7a40*/  R2UR UR6, R48 ;  /* 0x00000000300672ca */ /* 0x000fe200000e0000 */
[----:B------:R-:W-:Y:S01]  /*7a50*/  BSSY B1, `(.L_x_129) ;  /* 0x0000049000017945 */ /* 0x000fe20003800000 */
[----:B------:R-:W-:Y:S01]  /*7a60*/  @P1 LOP3.LUT R0, R0, 0x1, RZ, 0xc0, !PT ;  /* 0x0000000100001812 */ /* 0x000fe200078ec0ff */
[----:B------:R-:W-:Y:S01]  /*7a70*/  IMAD.U32 R27, RZ, RZ, UR4 ;  /* 0x00000004ff1b7e24 */ /* 0x000fe2000f8e00ff */
[----:B------:R-:W-:Y:S01]  /*7a80*/  R2UR UR13, R47 ;  /* 0x000000002f0d72ca */ /* 0x000fe200000e0000 */
[----:B------:R-:W-:Y:S01]  /*7a90*/  IMAD.U32 R58, RZ, RZ, UR12 ;  /* 0x0000000cff3a7e24 */ /* 0x000fe2000f8e00ff */
[----:B------:R-:W-:Y:S01]  /*7aa0*/  ISETP.NE.U32.OR P6, PT, R0, 0x1, !P1 ;  /* 0x000000010000780c */ /* 0x000fe20004fc5470 */
[----:B------:R-:W-:Y:S01]  /*7ab0*/  IMAD.U32 R0, RZ, RZ, UR48 ;  /* 0x00000030ff007e24 */ /* 0x000fe2000f8e00ff */
[----:B-1----:R-:W-:Y:S01]  /*7ac0*/  UIMAD.WIDE.U32 UR4, UR12, UR9, URZ ;  /* 0x000000090c0472a5 */ /* 0x002fe2000f8e00ff */
[----:B------:R-:W-:Y:S01]  /*7ad0*/  PLOP3.LUT P3, PT, PT, PT, UP1, 0x80, 0x8 ;  /* 0x000000000008781c */ /* 0x000fe20003f6f018 */
[----:B------:R-:W-:Y:S01]  /*7ae0*/  UISETP.NE.AND UP0, UPT, UR8, 0x1, UPT ;  /* 0x000000010800788c */ /* 0x000fe2000bf05270 */
[----:B------:R-:W-:Y:S01]  /*7af0*/  SEL R4, RZ, 0xffffffff, P4 ;  /* 0xffffffffff047807 */ /* 0x000fe20002000000 */
[----:B------:R-:W-:Y:S01]  /*7b00*/  IMAD.MOV.U32 R67, RZ, RZ, 0x1 ;  /* 0x00000001ff437424 */ /* 0x000fe200078e00ff */
[----:B------:R-:W-:Y:S01]  /*7b10*/  LEA R0, R0, UR45, 0x3 ;  /* 0x0000002d00007c11 */ /* 0x000fe2000f8e18ff */
[----:B------:R-:W-:Y:S01]  /*7b20*/  IMAD.IADD R25, R23, 0x1, R2 ;  /* 0x0000000117197824 */ /* 0x000fe200078e0202 */
[----:B------:R-:W-:Y:S01]  /*7b30*/  UMOV UR4, UR5 ;  /* 0x0000000500047c82 */ /* 0x000fe20008000000 */
[----:B------:R-:W-:Y:S01]  /*7b40*/  LOP3.LUT P4, R60, R45, 0xff, RZ, 0xc0, !PT ;  /* 0x000000ff2d3c7812 */ /* 0x000fe2000788c0ff */
[----:B------:R-:W-:Y:S01]  /*7b50*/  USHF.R.U32.HI UR4, URZ, UR10, UR4 ;  /* 0x0000000aff047299 */ /* 0x000fe20008011604 */
[----:B------:R-:W-:Y:S01]  /*7b60*/  P2R R61, PR, RZ, 0x40 ;  /* 0x00000040ff3d7803 */ /* 0x000fe20000000000 */
[----:B------:R-:W-:Y:S01]  /*7b70*/  IMAD.U32 R65, RZ, RZ, UR48 ;  /* 0x00000030ff417e24 */ /* 0x000fe2000f8e00ff */
[----:B------:R-:W-:Y:S01]  /*7b80*/  @P6 SHF.L.U32 R3, R27, 0x1f, RZ ;  /* 0x0000001f1b036819 */ /* 0x000fe200000006ff */
[----:B------:R-:W-:Y:S01]  /*7b90*/  USEL UR4, UR12, UR4, !UP0 ;  /* 0x000000040c047287 */ /* 0x000fe2000c000000 */
[----:B------:R-:W-:Y:S01]  /*7ba0*/  @P3 SEL R4, R5, R4, !P4 ;  /* 0x0000000405043207 */ /* 0x000fe20006000000 */
[----:B------:R-:W-:Y:S01]  /*7bb0*/  UISETP.NE.AND UP0, UPT, UR11, 0x1, UPT ;  /* 0x000000010b00788c */ /* 0x000fe2000bf05270 */
[----:B------:R1:W3:Y:S01]  /*7bc0*/  @P6 SYNCS.PHASECHK.TRANS64.TRYWAIT P1, [R0+URZ+0x230], R3 ;  /* 0x00023003000065a7 */ /* 0x0002e200080211ff */
[----:B------:R-:W-:Y:S01]  /*7bd0*/  UIMAD.WIDE.U32 UR6, UR4, UR6, URZ ;  /* 0x00000006040672a5 */ /* 0x000fe2000f8e00ff */
[----:B------:R-:W-:Y:S01]  /*7be0*/  LOP3.LUT R4, R4, 0x1, RZ, 0xc0, !PT ;  /* 0x0000000104047812 */ /* 0x000fe200078ec0ff */
[----:B------:R-:W-:Y:S01]  /*7bf0*/  IMAD.U32 R57, RZ, RZ, UR4 ;  /* 0x00000004ff397e24 */ /* 0x000fe2000f8e00ff */
[----:B------:R-:W-:Y:S02]  /*7c00*/  CS2R R38, SRZ ;  /* 0x0000000000267805 */ /* 0x000fe4000001ff00 */
[----:B------:R-:W-:Y:S01]  /*7c10*/  PLOP3.LUT P2, PT, PT, PT, UP0, 0x80, 0x8 ;  /* 0x000000000008781c */ /* 0x000fe20003f4f008 */
[----:B------:R-:W-:Y:S01]  /*7c20*/  IMAD R6, RZ, RZ, -UR4 ;  /* 0x80000004ff067e24 */ /* 0x000fe2000f8e02ff */
[----:B------:R-:W-:Y:S01]  /*7c30*/  ISETP.NE.U32.AND P5, PT, R4, 0x1, PT ;  /* 0x000000010400780c */ /* 0x000fe20003fa5070 */
[----:B------:R-:W-:Y:S01]  /*7c40*/  UMOV UR5, UR7 ;  /* 0x0000000700057c82 */ /* 0x000fe20008000000 */
[----:B------:R-:W-:Y:S01]  /*7c50*/  IMAD.U32 R56, RZ, RZ, UR4 ;  /* 0x00000004ff387e24 */ /* 0x000fe2000f8e00ff */
[----:B------:R-:W-:Y:S01]  /*7c60*/  USHF.R.U32.HI UR5, URZ, UR13, UR5 ;  /* 0x0000000dff057299 */ /* 0x000fe20008011605 */
[----:B------:R-:W-:Y:S01]  /*7c70*/  IMAD R58, R6, UR8, R58 ;  /* 0x00000008063a7c24 */ /* 0x000fe2000f8e023a */
[----:B------:R-:W-:Y:S02]  /*7c80*/  P2R R68, PR, RZ, 0x20 ;  /* 0x00000020ff447803 */ /* 0x000fe40000000000 */
[----:B------:R-:W-:Y:S02]  /*7c90*/  CS2R R36, SRZ ;  /* 0x0000000000247805 */ /* 0x000fe4000001ff00 */
[----:B------:R-:W-:Y:S02]  /*7ca0*/  CS2R R30, SRZ ;  /* 0x00000000001e7805 */ /* 0x000fe4000001ff00 */
[----:B------:R-:W-:Y:S02]  /*7cb0*/  CS2R R28, SRZ ;  /* 0x00000000001c7805 */ /* 0x000fe4000001ff00 */
[----:B------:R-:W-:Y:S02]  /*7cc0*/  SEL R57, R57, UR5, !P2 ;  /* 0x0000000539397c07 */ /* 0x000fe4000d000000 */
[----:B------:R-:W-:Y:S03]  /*7cd0*/  IADD3 R63, PT, PT, R64, UR45, R66 ;  /* 0x0000002d403f7c10 */ /* 0x000fe6000fffe042 */
[----:B------:R-:W-:Y:S01]  /*7ce0*/  IMAD.MOV R5, RZ, RZ, -R57 ;  /* 0x000000ffff057224 */ /* 0x000fe200078e0a39 */
[----:B-1----:R-:W-:Y:S03]  /*7cf0*/  SHF.L.U32 R3, R53, 0x1f, RZ ;  /* 0x0000001f35037819 */ /* 0x002fe600000006ff */
[----:B------:R-:W-:Y:S01]  /*7d00*/  IMAD R56, R5, UR11, R56 ;  /* 0x0000000b05387c24 */ /* 0x000fe2000f8e0238 */
[----:B------:R1:W4:Y:S01]  /*7d10*/  SYNCS.PHASECHK.TRANS64.TRYWAIT P0, [R59+URZ+0x280], R3 ;  /* 0x000280033b0075a7 */ /* 0x00032200080011ff */
[----:B---3--:R-:W-:Y:S01]  /*7d20*/  @P6 SEL R67, RZ, 0x1, !P1 ;  /* 0x00000001ff436807 */ /* 0x008fe20004800000 */
[----:B-1----:R-:W-:Y:S06]  /*7d30*/  @!P6 BRA `(.L_x_130) ;  /* 0x000000000068e947 */ /* 0x002fec0003800000 */
[----:B------:R-:W-:Y:S01]  /*7d40*/  LOP3.LUT P6, RZ, R44, 0x40, RZ, 0xc0, !PT ;  /* 0x000000402cff7812 */ /* 0x000fe200078cc0ff */
[----:B------:R-:W-:Y:S01]  /*7d50*/  VIADD R2, R63, 0x300 ;  /* 0x000003003f027836 */ /* 0x000fe20000000000 */
[----:B------:R-:W-:Y:S01]  /*7d60*/  ISETP.NE.AND P2, PT, R67, RZ, PT ;  /* 0x000000ff4300720c */ /* 0x000fe20003f45270 */
[----:B------:R-:W-:Y:S01]  /*7d70*/  BSSY B0, `(.L_x_131) ;  /* 0x000000d000007945 */ /* 0x000fe20003800000 */
[----:B------:R-:W-:Y:S01]  /*7d80*/  PLOP3.LUT P1, PT, PT, PT, PT, 0x8, 0x80 ;  /* 0x000000000080781c */ /* 0x000fe20003f2e170 */
[----:B------:R-:W-:Y:S01]  /*7d90*/  @P5 VIADD R4, R63, 0x310 ;  /* 0x000003103f045836 */ /* 0x000fe20000000000 */
[----:B------:R-:W-:Y:S02]  /*7da0*/  @P5 PLOP3.LUT P1, PT, P6, PT, PT, 0x80, 0x8 ;  /* 0x000000000008581c */ /* 0x000fe4000372f070 */
[----:B------:R-:W-:Y:S02]  /*7db0*/  CS2R R38, SRZ ;  /* 0x0000000000267805 */ /* 0x000fe4000001ff00 */
[----:B------:R-:W-:Y:S02]  /*7dc0*/  CS2R R36, SRZ ;  /* 0x0000000000247805 */ /* 0x000fe4000001ff00 */
[----:B------:R-:W-:Y:S02]  /*7dd0*/  CS2R R30, SRZ ;  /* 0x00000000001e7805 */ /* 0x000fe4000001ff00 */
[----:B------:R-:W-:Y:S05]  /*7de0*/  CS2R R28, SRZ ;  /* 0x00000000001c7805 */ /* 0x000fea000001ff00 */
[----:B------:R-:W-:Y:S01]  /*7df0*/  @P1 VIADD R4, R2, 0xfffffff0 ;  /* 0xfffffff002041836 */ /* 0x000fe20000000000 */
[----:B------:R-:W-:Y:S06]  /*7e00*/  @P2 BRA `(.L_x_132) ;  /* 0x00000000000c2947 */ /* 0x000fec0003800000 */
[----:B------:R-:W-:Y:S04]  /*7e10*/  SHF.L.U32 R2, R27, 0x1f, RZ ;  /* 0x0000001f1b027819 */ /* 0x000fe800000006ff */
[----:B------:R-:W1:Y:S02]  /*7e20*/  SYNCS.PHASECHK.TRANS64.TRYWAIT P1, [R0+URZ+0x230], R2 ;  /* 0x00023002000075a7 */ /* 0x000e6400080211ff */
[----:B-1----:R-:W-:Y:S05]  /*7e30*/  @!P1 BRA `(.L_x_133) ;  /* 0x0000002800949947 */ /* 0x002fea0003800000 */
.L_x_132:
[----:B------:R-:W-:Y:S05]  /*7e40*/  BSYNC B0 ;  /* 0x0000000000007941 */ /* 0x000fea0003800000 */
.L_x_131:
[----:B------:R-:W-:Y:S01]  /*7e50*/  UIADD3 UR4, UPT, UPT, UR48, 0x1, URZ ;  /* 0x0000000130047890 */ /* 0x000fe2000fffe0ff */
[----:B------:R-:W-:Y:S03]  /*7e60*/  ISETP.NE.AND P1, PT, R68, RZ, PT ;  /* 0x000000ff4400720c */ /* 0x000fe60003f25270 */
[----:B------:R-:W-:Y:S04]  /*7e70*/  UISETP.NE.AND UP0, UPT, UR4, 0x3, UPT ;  /* 0x000000030400788c */ /* 0x000fe8000bf05270 */
[----:B------:R-:W-:Y:S02]  /*7e80*/  USEL UR5, URZ, 0x1, UP0 ;  /* 0x00000001ff057887 */ /* 0x000fe40008000000 */
[----:B------:R-:W-:Y:S04]  /*7e90*/  USEL UR4, UR4, URZ, UP0 ;  /* 0x000000ff04047287 */ /* 0x000fe80008000000 */
[----:B------:R3:W1:Y:S01]  /*7ea0*/  @P1 LDS.128 R36, [R4] ;  /* 0x0000000004241984 */ /* 0x0006620000000c00 */
[----:B------:R-:W-:Y:S01]  /*7eb0*/  LOP3.LUT R27, R27, UR5, RZ, 0x3c, !PT ;  /* 0x000000051b1b7c12 */ /* 0x000fe2000f8e3cff */
[----:B------:R-:W-:Y:S02]  /*7ec0*/  IMAD.U32 R65, RZ, RZ, UR4 ;  /* 0x00000004ff417e24 */ /* 0x000fe4000f8e00ff */
[----:B------:R3:W1:Y:S04]  /*7ed0*/  @P1 LDS.128 R28, [R63+0x300] ;  /* 0x000300003f1c1984 */ /* 0x0006680000000c00 */
.L_x_130:
[----:B------:R-:W-:Y:S05]  /*7ee0*/  BSYNC B1 ;  /* 0x0000000000017941 */ /* 0x000fea0003800000 */
.L_x_129:
[----:B-1----:R-:W-:Y:S04]  /*7ef0*/  SHF.R.U32.HI R0, RZ, 0x15, R25 ;  /* 0x00000015ff007819 */ /* 0x002fe80000011619 */
[----:B------:R-:W-:Y:S01]  /*7f00*/  LOP3.LUT P1, RZ, R0, 0x3, R46, 0x48, !PT ;  /* 0x0000000300ff7812 */ /* 0x000fe2000782482e */
[----:B------:R-:W-:Y:S01]  /*7f10*/  @!UPT UIADD3 URZ, UPT, UPT, URZ, URZ, URZ ;  /* 0x000000fffffff290 */ /* 0x000fe2000fffe0ff */
[----:B----4-:R-:W-:Y:S11]  /*7f20*/  @P0 BRA `(.L_x_134) ;  /* 0x0000000000080947 */ /* 0x010ff60003800000 */
[----:B------:R-:W1:Y:S02]  /*7f30*/  SYNCS.PHASECHK.TRANS64.TRYWAIT P0, [R59+URZ+0x280], R3 ;  /* 0x000280033b0075a7 */ /* 0x000e6400080011ff */
[----:B-1----:R-:W-:Y:S05]  /*7f40*/  @!P0 BRA `(.L_x_135) ;  /* 0x0000002800648947 */ /* 0x002fea0003800000 */
.L_x_134:
[----:B------:R-:W-:Y:S05]  /*7f50*/  @!P1 BRA `(.L_x_136) ;  /* 0x0000000000409947 */ /* 0x000fea0003800000 */
[----:B------:R-:W4:Y:S01]  /*7f60*/  LDCU.64 UR8, c[0x4][0x70] ;  /* 0x01000e00ff0877ac */ /* 0x000f220008000a00 */
[----:B-1----:R-:W-:Y:S01]  /*7f70*/  MOV R3, 0x0 ;  /* 0x0000000000037802 */ /* 0x002fe20000000f00 */
[----:B------:R-:W-:Y:S02]  /*7f80*/  HFMA2 R12, -RZ, RZ, 0, 5.9604644775390625e-08 ;  /* 0x00000001ff0c7431 */ /* 0x000fe400000001ff */
[----:B------:R-:W-:Y:S02]  /*7f90*/  IMAD.MOV.U32 R8, RZ, RZ, 0x192 ;  /* 0x00000192ff087424 */ /* 0x000fe400078e00ff */
[----:B------:R-:W-:Y:S01]  /*7fa0*/  IMAD.MOV.U32 R13, RZ, RZ, RZ ;  /* 0x000000ffff0d7224 */ /* 0x000fe200078e00ff */
[----:B------:R-:W1:Y:S01]  /*7fb0*/  LDCU.64 UR6, c[0x4][0x78] ;  /* 0x01000f00ff0677ac */ /* 0x000e620008000a00 */
[----:B------:R-:W2:Y:S01]  /*7fc0*/  LDC.64 R2, c[0x4][R3] ;  /* 0x0100000003027b82 */ /* 0x000ea20000000a00 */
[----:B------:R-:W5:Y:S01]  /*7fd0*/  LDCU.64 UR4, c[0x4][0x10] ;  /* 0x01000200ff0477ac */ /* 0x000f620008000a00 */
[----:B----4-:R-:W-:Y:S01]  /*7fe0*/  MOV R5, UR9 ;  /* 0x0000000900057c02 */ /* 0x010fe20008000f00 */
[----:B---3--:R-:W-:Y:S01]  /*7ff0*/  IMAD.U32 R4, RZ, RZ, UR8 ;  /* 0x00000008ff047e24 */ /* 0x008fe2000f8e00ff */
[----:B-1----:R-:W-:Y:S01]  /*8000*/  MOV R7, UR7 ;  /* 0x0000000700077c02 */ /* 0x002fe20008000f00 */
[----:B------:R-:W-:Y:S01]  /*8010*/  IMAD.U32 R6, RZ, RZ, UR6 ;  /* 0x00000006ff067e24 */ /* 0x000fe2000f8e00ff */
[----:B-----5:R-:W-:Y:S01]  /*8020*/  MOV R11, UR5 ;  /* 0x00000005000b7c02 */ /* 0x020fe20008000f00 */
[----:B------:R-:W-:Y:S02]  /*8030*/  IMAD.U32 R10, RZ, RZ, UR4 ;  /* 0x00000004ff0a7e24 */ /* 0x000fe4000f8e00ff */
[----:B------:R-:W-:Y:S07]  /*8040*/  LEPC R20, `(.L_x_136) ;  /* 0x000000001014794e */ /* 0x000fee0000000000 */
[----:B--2---:R-:W-:Y:S05]  /*8050*/  CALL.ABS.NOINC R2 ;  /* 0x0000000002007343 */ /* 0x004fea0003c00000 */
.L_x_136:
[----:B------:R-:W-:Y:S05]  /*8060*/  WARPSYNC.ALL ;  /* 0x0000000000007948 */ /* 0x000fea0003800000 */
[----:B------:R-:W-:Y:S01]  /*8070*/  R2UR UR4, R25 ;  /* 0x00000000190472ca */ /* 0x000fe200000e0000 */
[--C-:B-1----:R-:W-:Y:S01]  /*8080*/  HADD2.F32 R3, -RZ, R28.reuse.H0_H0 ;  /* 0x2000001cff037230 */ /* 0x102fe20000004100 */
[----:B------:R-:W-:Y:S01]  /*8090*/  MOV R62, 0x10 ;  /* 0x00000010003e7802 */ /* 0x000fe20000000f00 */
[--C-:B------:R-:W-:Y:S01]  /*80a0*/  HADD2.F32 R20, -RZ, R29.reuse.H0_H0 ;  /* 0x2000001dff147230 */ /* 0x100fe20000004100 */
[----:B------:R-:W-:Y:S01]  /*80b0*/  LOP3.LUT P6, RZ, R44, 0x40, RZ, 0xc0, !PT ;  /* 0x000000402cff7812 */ /* 0x000fe200078cc0ff */
[----:B------:R-:W-:Y:S01]  /*80c0*/  BSSY.RECONVERGENT B0, `(.L_x_137) ;  /* 0x0000056000007945 */ /* 0x000fe20003800200 */
[----:B------:R-:W-:Y:S02]  /*80d0*/  ISETP.NE.AND P0, PT, R55, RZ, PT ;  /* 0x000000ff3700720c */ /* 0x000fe40003f05270 */
[----:B------:R-:W-:Y:S05]  /*80e0*/  SEL R62, R62, 0xfffffff0, !P6 ;  /* 0xfffffff03e3e7807 */ /* 0x000fea0007000000 */
[----:B---3--:R-:W2:Y:S02]  /*80f0*/  LDTM.x16 R4, tmem[UR4] ;  /* 0x00000004000479ee */ /* 0x008ea40008240000 */
[C---:B--2---:R-:W-:Y:S01]  /*8100*/  FMUL R0, R24.reuse, R4 ;  /* 0x0000000418007220 */ /* 0x044fe20000400000 */
[----:B------:R-:W-:Y:S02]  /*8110*/  HADD2.F32 R4, -RZ, R28.H1_H1 ;  /* 0x3000001cff047230 */ /* 0x000fe40000004100 */
[C---:B------:R-:W-:Y:S01]  /*8120*/  FMUL R2, R24.reuse, R5 ;  /* 0x0000000518027220 */ /* 0x040fe20000400000 */
[----:B------:R-:W-:Y:S01]  /*8130*/  FMUL R5, R24, R9 ;  /* 0x0000000918057220 */ /* 0x000fe20000400000 */
[----:B------:R-:W-:Y:S01]  /*8140*/  FFMA R0, R26, R3, R0 ;  /* 0x000000031a007223 */ /* 0x000fe20000000000 */
[----:B------:R-:W-:Y:S01]  /*8150*/  FMUL R9, R24, R13 ;  /* 0x0000000d18097220 */ /* 0x000fe20000400000 */
[----:B------:R-:W-:Y:S01]  /*8160*/  FFMA R2, R26, R4, R2 ;  /* 0x000000041a027223 */ /* 0x000fe20000000002 */
[C---:B------:R-:W-:Y:S01]  /*8170*/  FMUL R4, R24.reuse, R8 ;  /* 0x0000000818047220 */ /* 0x040fe20000400000 */
[C---:B------:R-:W-:Y:S01]  /*8180*/  FMUL R8, R24.reuse, R12 ;  /* 0x0000000c18087220 */ /* 0x040fe20000400000 */
[C---:B------:R-:W-:Y:S01]  /*8190*/  FMUL R12, R24.reuse, R16 ;  /* 0x00000010180c7220 */ /* 0x040fe20000400000 */
[C---:B------:R-:W-:Y:S01]  /*81a0*/  FMUL R3, R24.reuse, R6 ;  /* 0x0000000618037220 */ /* 0x040fe20000400000 */
[----:B------:R-:W-:Y:S01]  /*81b0*/  FMUL R13, R24, R17 ;  /* 0x00000011180d7220 */ /* 0x000fe20000400000 */
[----:B------:R-:W-:Y:S01]  /*81c0*/  HADD2.F32 R16, -RZ, R29.H1_H1 ;  /* 0x3000001dff107230 */ /* 0x000fe20000004100 */
[----:B------:R-:W-:Y:S01]  /*81d0*/  F2FP.F16.F32.PACK_AB R32, R2, R0 ;  /* 0x000000000220723e */ /* 0x000fe200000000ff */
[----:B------:R-:W-:Y:S01]  /*81e0*/  FMUL R7, R24, R7 ;  /* 0x0000000718077220 */ /* 0x000fe20000400000 */
[--C-:B------:R-:W-:Y:S02]  /*81f0*/  HADD2.F32 R17, -RZ, R30.reuse.H0_H0 ;  /* 0x2000001eff117230 */ /* 0x100fe40000004100 */
[C---:B------:R-:W-:Y:S01]  /*8200*/  FFMA R3, R26.reuse, R20, R3 ;  /* 0x000000141a037223 */ /* 0x040fe20000000003 */
[----:B------:R-:W-:Y:S02]  /*8210*/  HADD2.F32 R0, -RZ, R30.H1_H1 ;  /* 0x3000001eff007230 */ /* 0x000fe40000004100 */
[C---:B------:R-:W-:Y:S01]  /*8220*/  FFMA R7, R26.reuse, R16, R7 ;  /* 0x000000101a077223 */ /* 0x040fe20000000007 */
[--C-:B------:R-:W-:Y:S02]  /*8230*/  HADD2.F32 R2, -RZ, R31.reuse.H0_H0 ;  /* 0x2000001fff027230 */ /* 0x100fe40000004100 */
[----:B------:R-:W-:Y:S01]  /*8240*/  FFMA R4, R26, R17, R4 ;  /* 0x000000111a047223 */ /* 0x000fe20000000004 */
[----:B------:R-:W-:Y:S01]  /*8250*/  FMUL R6, R24, R10 ;  /* 0x0000000a18067220 */ /* 0x000fe20000400000 */
[----:B------:R-:W-:Y:S01]  /*8260*/  FFMA R5, R26, R0, R5 ;  /* 0x000000001a057223 */ /* 0x000fe20000000005 */
[----:B------:R-:W-:Y:S02]  /*8270*/  HADD2.F32 R16, -RZ, R31.H1_H1 ;  /* 0x3000001fff107230 */ /* 0x000fe40000004100 */
[----:B------:R-:W-:Y:S01]  /*8280*/  FMUL R11, R24, R11 ;  /* 0x0000000b180b7220 */ /* 0x000fe20000400000 */
[--C-:B------:R-:W-:Y:S02]  /*8290*/  HADD2.F32 R0, -RZ, R36.reuse.H0_H0 ;  /* 0x20000024ff007230 */ /* 0x100fe40000004100 */
[C---:B------:R-:W-:Y:S01]  /*82a0*/  FFMA R6, R26.reuse, R2, R6 ;  /* 0x000000021a067223 */ /* 0x040fe20000000006 */
[----:B------:R-:W-:Y:S01]  /*82b0*/  F2FP.F16.F32.PACK_AB R33, R7, R3 ;  /* 0x000000030721723e */ /* 0x000fe200000000ff */
[C---:B------:R-:W-:Y:S01]  /*82c0*/  FFMA R11, R26.reuse, R16, R11 ;  /* 0x000000101a0b7223 */ /* 0x040fe2000000000b */
[----:B------:R-:W-:Y:S02]  /*82d0*/  HADD2.F32 R2, -RZ, R36.H1_H1 ;  /* 0x30000024ff027230 */ /* 0x000fe40000004100 */
[----:B------:R-:W-:Y:S01]  /*82e0*/  FFMA R8, R26, R0, R8 ;  /* 0x000000001a087223 */ /* 0x000fe20000000008 */
[--C-:B------:R-:W-:Y:S02]  /*82f0*/  HADD2.F32 R3, -RZ, R37.reuse.H0_H0 ;  /* 0x20000025ff037230 */ /* 0x100fe40000004100 */
[C---:B------:R-:W-:Y:S01]  /*8300*/  FMUL R10, R24.reuse, R14 ;  /* 0x0000000e180a7220 */ /* 0x040fe20000400000 */
[----:B------:R-:W-:Y:S02]  /*8310*/  HADD2.F32 R0, -RZ, R37.H1_H1 ;  /* 0x30000025ff007230 */ /* 0x000fe40000004100 */
[----:B------:R-:W-:Y:S01]  /*8320*/  FMUL R15, R24, R15 ;  /* 0x0000000f180f7220 */ /* 0x000fe20000400000 */
[C---:B------:R-:W-:Y:S01]  /*8330*/  FFMA R9, R26.reuse, R2, R9 ;  /* 0x000000021a097223 */ /* 0x040fe20000000009 */
[C---:B------:R-:W-:Y:S01]  /*8340*/  FFMA R10, R26.reuse, R3, R10 ;  /* 0x000000031a0a7223 */ /* 0x040fe2000000000a */
[--C-:B------:R-:W-:Y:S02]  /*8350*/  HADD2.F32 R2, -RZ, R38.reuse.H0_H0 ;  /* 0x20000026ff027230 */ /* 0x100fe40000004100 */
[----:B------:R-:W-:Y:S01]  /*8360*/  FFMA R15, R26, R0, R15 ;  /* 0x000000001a0f7223 */ /* 0x000fe2000000000f */
[----:B------:R-:W-:Y:S01]  /*8370*/  HADD2.F32 R3, -RZ, R38.H1_H1 ;  /* 0x30000026ff037230 */ /* 0x000fe20000004100 */
[----:B------:R-:W-:Y:S01]  /*8380*/  F2FP.F16.F32.PACK_AB R34, R5, R4 ;  /* 0x000000040522723e */ /* 0x000fe200000000ff */
[--C-:B------:R-:W-:Y:S02]  /*8390*/  HADD2.F32 R0, -RZ, R39.reuse.H0_H0 ;  /* 0x20000027ff007230 */ /* 0x100fe40000004100 */
[C---:B------:R-:W-:Y:S01]  /*83a0*/  FMUL R14, R24.reuse, R18 ;  /* 0x00000012180e7220 */ /* 0x040fe20000400000 */
[----:B------:R-:W-:Y:S02]  /*83b0*/  HADD2.F32 R4, -RZ, R39.H1_H1 ;  /* 0x30000027ff047230 */ /* 0x000fe40000004100 */
[----:B------:R-:W-:Y:S01]  /*83c0*/  FMUL R19, R24, R19 ;  /* 0x0000001318137220 */ /* 0x000fe20000400000 */
[----:B------:R-:W-:Y:S01]  /*83d0*/  F2FP.F16.F32.PACK_AB R35, R11, R6 ;  /* 0x000000060b23723e */ /* 0x000fe200000000ff */
[C---:B------:R-:W-:Y:S01]  /*83e0*/  FFMA R12, R26.reuse, R2, R12 ;  /* 0x000000021a0c7223 */ /* 0x040fe2000000000c */
[C---:B------:R-:W-:Y:S01]  /*83f0*/  FFMA R13, R26.reuse, R3, R13 ;  /* 0x000000031a0d7223 */ /* 0x040fe2000000000d */
[C---:B------:R-:W-:Y:S01]  /*8400*/  FFMA R14, R26.reuse, R0, R14 ;  /* 0x000000001a0e7223 */ /* 0x040fe2000000000e */
[----:B------:R-:W-:Y:S01]  /*8410*/  FFMA R19, R26, R4, R19 ;  /* 0x000000041a137223 */ /* 0x000fe20000000013 */
[----:B------:R1:W-:Y:S01]  /*8420*/  STS.128 [R63+0x300], R32 ;  /* 0x000300203f007388 */ /* 0x0003e20000000c00 */
[----:B------:R-:W-:Y:S02]  /*8430*/  F2FP.F16.F32.PACK_AB R8, R9, R8 ;  /* 0x000000080908723e */ /* 0x000fe400000000ff */
[----:B------:R-:W-:Y:S02]  /*8440*/  F2FP.F16.F32.PACK_AB R9, R15, R10 ;  /* 0x0000000a0f09723e */ /* 0x000fe400000000ff */
[----:B------:R-:W-:Y:S02]  /*8450*/  F2FP.F16.F32.PACK_AB R10, R13, R12 ;  /* 0x0000000c0d0a723e */ /* 0x000fe400000000ff */
[----:B------:R-:W-:Y:S02]  /*8460*/  F2FP.F16.F32.PACK_AB R11, R19, R14 ;  /* 0x0000000e130b723e */ /* 0x000fe400000000ff */
[----:B------:R-:W-:Y:S05]  /*8470*/  IADD3 R0, PT, PT, R63, R62, RZ ;  /* 0x0000003e3f007210 */ /* 0x000fea0007ffe0ff */
[----:B------:R1:W-:Y:S01]  /*8480*/  STS.128 [R0+0x300], R8 ;  /* 0x0003000800007388 */ /* 0x0003e20000000c00 */
[----:B------:R-:W-:Y:S01]  /*8490*/  @!PT LDS RZ, [RZ] ;  /* 0x00000000fffff984 */ /* 0x000fe20000000800 */
[----:B------:R-:W-:Y:S01]  /*84a0*/  @!PT LDS RZ, [RZ] ;  /* 0x00000000fffff984 */ /* 0x000fe20000000800 */
[----:B------:R-:W-:Y:S01]  /*84b0*/  @!PT LDS RZ, [RZ] ;  /* 0x00000000fffff984 */ /* 0x000fe20000000800 */
[----:B------:R-:W-:Y:S01]  /*84c0*/  @!PT LDS RZ, [RZ] ;  /* 0x00000000fffff984 */ /* 0x000fe20000000800 */
[----:B------:R2:W-:Y:S07]  /*84d0*/  MEMBAR.ALL.CTA ;  /* 0x0000000000007992 */ /* 0x0005ee0000008000 */
[----:B--2---:R-:W2:Y:S02]  /*84e0*/  FENCE.VIEW.ASYNC.S ;  /* 0x00000000000073c6 */ /* 0x004ea40000000000 */
[----:B--2---:R-:W-:Y:S06]  /*84f0*/  BAR.SYNC.DEFER_BLOCKING 0x1, 0x80 ;  /* 0x0042000000007b1d */ /* 0x004fec0000010000 */
[----:B------:R-:W-:Y:S05]  /*8500*/  @P0 BRA `(.L_x_138) ;  /* 0x0000000000440947 */ /* 0x000fea0003800000 */
[----:B------:R-:W2:Y:S01]  /*8510*/  LDCU.64 UR14, c[0x0][0x348] ;  /* 0x00006900ff0e77ac */ /* 0x000ea20008000a00 */
[----:B------:R-:W-:Y:S02]  /*8520*/  R2UR UR6, R64 ;  /* 0x00000000400672ca */ /* 0x000fe400000e0000 */
[----:B------:R-:W-:Y:S01]  /*8530*/  R2UR UR10, R58 ;  /* 0x000000003a0a72ca */ /* 0x000fe200000e0000 */
[----:B------:R-:W-:Y:S01]  /*8540*/  UMOV UR9, UR47 ;  /* 0x0000002f00097c82 */ /* 0x000fe20008000000 */
[----:B------:R-:W-:Y:S01]  /*8550*/  R2UR UR11, R56 ;  /* 0x00000000380b72ca */ /* 0x000fe200000e0000 */
[----:B------:R-:W-:Y:S01]  /*8560*/  UIADD3 UR7, UPT, UPT, UR47, 0x20, URZ ;  /* 0x000000202f077890 */ /* 0x000fe2000fffe0ff */
[----:B------:R-:W-:Y:S07]  /*8570*/  R2UR UR12, R57 ;  /* 0x00000000390c72ca */ /* 0x000fee00000e0000 */
[----:B------:R-:W-:Y:S02]  /*8580*/  UIADD3 UR6, UPT, UPT, UR45, UR6, URZ ;  /* 0x000000062d067290 */ /* 0x000fe4000fffe0ff */
[----:B--2---:R-:W-:Y:S02]  /*8590*/  UIADD3 UR4, UP0, UPT, UR14, 0x680, URZ ;  /* 0x000006800e047890 */ /* 0x004fe4000ff1e0ff */
[----:B------:R-:W-:Y:S02]  /*85a0*/  UIADD3 UR8, UPT, UPT, UR6, 0x300, URZ ;  /* 0x0000030006087890 */ /* 0x000fe4000fffe0ff */
[----:B------:R-:W-:Y:S02]  /*85b0*/  UIADD3.X UR5, UPT, UPT, URZ, UR15, URZ, UP0, !UPT ;  /* 0x0000000fff057290 */ /* 0x000fe400087fe4ff */
[----:B------:R-:W-:Y:S07]  /*85c0*/  UIADD3 UR6, UPT, UPT, UR6, 0xb00, URZ ;  /* 0x00000b0006067890 */ /* 0x000fee000fffe0ff */
[----:B------:R2:W-:Y:S02]  /*85d0*/  UTMASTG.4D.IM2COL [UR8], [UR4] ;  /* 0x00000008040073b5 */ /* 0x0005e40008058000 */
[----:B--2---:R-:W-:Y:S01]  /*85e0*/  UMOV UR8, UR6 ;  /* 0x0000000600087c82 */ /* 0x004fe20008000000 */
[----:B------:R-:W-:Y:S02]  /*85f0*/  UMOV UR9, UR7 ;  /* 0x0000000700097c82 */ /* 0x000fe40008000000 */
[----:B------:R2:W-:Y:S02]  /*8600*/  UTMASTG.4D.IM2COL [UR8], [UR4] ;  /* 0x00000008040073b5 */ /* 0x0005e40008058000 */
[----:B--2---:R0:W-:Y:S02]  /*8610*/  UTMACMDFLUSH ;  /* 0x00000000000079b7 */ /* 0x0041e40000000000 */
.L_x_138:
[----:B------:R-:W-:Y:S05]  /*8620*/  BSYNC.RECONVERGENT B0 ;  /* 0x0000000000007941 */ /* 0x000fea0003800200 */
.L_x_137:
[----:B------:R-:W-:Y:S01]  /*8630*/  UIADD3 UR46, UPT, UPT, UR48, 0x1, URZ ;  /* 0x00000001302e7890 */ /* 0x000fe2000fffe0ff */
[----:B------:R-:W-:Y:S03]  /*8640*/  BSSY.RECONVERGENT B0, `(.L_x_139) ;  /* 0x0000005000007945 */ /* 0x000fe60003800200 */
[----:B------:R-:W-:Y:S04]  /*8650*/  UISETP.NE.AND UP0, UPT, UR46, 0x3, UPT ;  /* 0x000000032e00788c */ /* 0x000fe8000bf05270 */
[----:B------:R-:W-:Y:S01]  /*8660*/  USEL UR44, UR46, URZ, UP0 ;  /* 0x000000ff2e2c7287 */ /* 0x000fe20008000000 */
[----:B------:R-:W-:Y:S11]  /*8670*/  @P0 BRA `(.L_x_140) ;  /* 0x0000000000040947 */ /* 0x000ff60003800000 */
[----:B------:R-:W-:Y:S04]  /*8680*/  DEPBAR.LE SB0, 0x1 ;  /* 0x000080400000791a */ /* 0x000fe80000000000 */
.L_x_140:
[----:B------:R-:W-:Y:S05]  /*8690*/  BSYNC.RECONVERGENT B0 ;  /* 0x0000000000007941 */ /* 0x000fea0003800200 */
.L_x_139:
[----:B------:R-:W-:Y:S01]  /*86a0*/  BAR.SYNC.DEFER_BLOCKING 0x1, 0x80 ;  /* 0x0042000000007b1d */ /* 0x000fe20000010000 */
[----:B------:R-:W-:Y:S01]  /*86b0*/  ISETP.NE.AND P1, PT, R61, RZ, PT ;  /* 0x000000ff3d00720c */ /* 0x000fe20003f25270 */
[----:B------:R-:W-:Y:S01]  /*86c0*/  UISETP.NE.AND UP0, UPT, UR50, URZ, UPT ;  /* 0x000000ff3200728c */ /* 0x000fe2000bf05270 */
[----:B------:R-:W-:Y:S11]  /*86d0*/  LEA R3, R65, UR45, 0x3 ;  /* 0x0000002d41037c11 */ /* 0x000ff6000f8e18ff */
[----:B------:R-:W-:Y:S01]  /*86e0*/  @P1 SHF.L.U32 R4, R27, 0x1f, RZ ;  /* 0x0000001f1b041819 */ /* 0x000fe200000006ff */
[----:B------:R-:W-:Y:S06]  /*86f0*/  BRA.U !UP0, `(.L_x_141) ;  /* 0x0000000108247547 */ /* 0x000fec000b800000 */
[----:B-1----:R-:W1:Y:S01]  /*8700*/  S2R R0, SR_CgaCtaId ;  /* 0x0000000000007919 */ /* 0x002e620000008800 */
[----:B------:R-:W-:Y:S01]  /*8710*/  IMAD.U32 R2, RZ, RZ, UR49 ;  /* 0x00000031ff027e24 */ /* 0x000fe2000f8e00ff */
[----:B------:R-:W-:Y:S04]  /*8720*/  UIADD3 UR4, UPT, UPT, UR49, 0x1, URZ ;  /* 0x0000000131047890 */ /* 0x000fe8000fffe0ff */
[----:B------:R-:W-:Y:S01]  /*8730*/  @P1 LEA R2, R2, UR45, 0x3 ;  /* 0x0000002d02021c11 */ /* 0x000fe2000f8e18ff */
[----:B------:R-:W-:Y:S04]  /*8740*/  UISETP.NE.AND UP0, UPT, UR4, 0x3, UPT ;  /* 0x000000030400788c */ /* 0x000fe8000bf05270 */
[----:B------:R-:W-:Y:S01]  /*8750*/  @P1 VIADD R2, R2, 0x248 ;  /* 0x0000024802021836 */ /* 0x000fe20000000000 */
[----:B------:R-:W-:Y:S04]  /*8760*/  USEL UR49, UR4, URZ, UP0 ;  /* 0x000000ff04317287 */ /* 0x000fe80008000000 */
[----:B-1----:R-:W-:Y:S04]  /*8770*/  @P1 PRMT R0, R0, 0x654, R2 ;  /* 0x0000065400001816 */ /* 0x002fe80000000002 */
[----:B------:R2:W-:Y:S04]  /*8780*/  @P1 SYNCS.ARRIVE.TRANS64.RED.A1T0 RZ, [R0+URZ], RZ ;  /* 0x000000ff00ff19a7 */ /* 0x0005e800081004ff */
.L_x_141:
[----:B------:R-:W3:Y:S01]  /*8790*/  @P1 SYNCS.PHASECHK.TRANS64.TRYWAIT P0, [R3+URZ+0x230], R4 ;  /* 0x00023004030015a7 */ /* 0x000ee200080011ff */
[----:B------:R-:W-:Y:S01]  /*87a0*/  BSSY B1, `(.L_x_142) ;  /* 0x0000012000017945 */ /* 0x000fe20003800000 */
[----:B---3--:R-:W-:Y:S03]  /*87b0*/  @P1 SEL R67, RZ, 0x1, !P0 ;  /* 0x00000001ff431807 */ /* 0x008fe60004000000 */
[----:B------:R-:W-:Y:S05]  /*87c0*/  @!P1 BRA `(.L_x_143) ;  /* 0x00000000003c9947 */ /* 0x000fea0003800000 */
[----:B------:R-:W-:Y:S01]  /*87d0*/  ISETP.NE.AND P1, PT, R68, RZ, PT ;  /* 0x000000ff4400720c */ /* 0x000fe20003f25270 */
[----:B------:R-:W-:Y:S01]  /*87e0*/  BSSY B0, `(.L_x_144) ;  /* 0x0000009000007945 */ /* 0x000fe20003800000 */
[----:B------:R-:W-:Y:S11]  /*87f0*/  ISETP.NE.AND P0, PT, R67, RZ, PT ;  /* 0x000000ff4300720c */ /* 0x000ff60003f05270 */
[----:B------:R-:W-:Y:S05]  /*8800*/  @P1 IMAD R65, R65, 0x1000, R66 ;  /* 0x0000100041411824 */ /* 0x000fea00078e0242 */
[----:B-12---:R-:W-:Y:S05]  /*8810*/  @P1 IADD3 R0, PT, PT, R65, UR45, RZ ;  /* 0x0000002d41001c10 */ /* 0x006fea000fffe0ff */
[----:B------:R-:W-:Y:S01]  /*8820*/  @P1 IMAD.IADD R0, R62, 0x1, R0 ;  /* 0x000000013e001824 */ /* 0x000fe200078e0200 */
[----:B------:R-:W-:Y:S06]  /*8830*/  @P0 BRA `(.L_x_145) ;  /* 0x00000000000c0947 */ /* 0x000fec0003800000 */
[----:B------:R-:W-:Y:S04]  /*8840*/  SHF.L.U32 R27, R27, 0x1f, RZ ;  /* 0x0000001f1b1b7819 */ /* 0x000fe800000006ff */
[----:B------:R-:W1:Y:S02]  /*8850*/  SYNCS.PHASECHK.TRANS64.TRYWAIT P0, [R3+URZ+0x230], R27 ;  /* 0x0002301b030075a7 */ /* 0x000e6400080011ff */
[----:B-1----:R-:W-:Y:S05]  /*8860*/  @!P0 BRA `(.L_x_146) ;  /* 0x0000002000308947 */ /* 0x002fea0003800000 */
.L_x_145:
[----:B------:R-:W-:Y:S05]  /*8870*/  BSYNC B0 ;  /* 0x0000000000007941 */ /* 0x000fea0003800000 */
.L_x_144:
[----:B------:R-:W-:Y:S11]  /*8880*/  ISETP.NE.AND P0, PT, R68, RZ, PT ;  /* 0x000000ff4400720c */ /* 0x000ff60003f05270 */
[----:B------:R-:W-:Y:S02]  /*8890*/  @!UPT UIADD3 URZ, UPT, UPT, URZ, URZ, URZ ;  /* 0x000000fffffff290 */ /* 0x000fe4000fffe0ff */
[----:B------:R3:W4:Y:S04]  /*88a0*/  @P0 LDS.128 R28, [R65+UR45+0x300] ;  /* 0x0003002d411c0984 */ /* 0x0007280008000c00 */
[----:B------:R3:W2:Y:S02]  /*88b0*/  @P0 LDS.128 R36, [R0+0x300] ;  /* 0x0003000000240984 */ /* 0x0006a40000000c00 */
.L_x_143:
[----:B------:R-:W-:Y:S05]  /*88c0*/  BSYNC B1 ;  /* 0x0000000000017941 */ /* 0x000fea0003800000 */
.L_x_142:
[----:B-123--:R-:W-:Y:S05]  /*88d0*/  VIADD R0, R25, 0x10 ;  /* 0x0000001019007836 */ /* 0x00efea0000000000 */
[----:B------:R-:W-:Y:S04]  /*88e0*/  SHF.R.U32.HI R0, RZ, 0x15, R0 ;  /* 0x00000015ff007819 */ /* 0x000fe80000011600 */
[----:B------:R-:W-:Y:S11]  /*88f0*/  LOP3.LUT P0, RZ, R0, 0x3, R46, 0x48, !PT ;  /* 0x0000000300ff7812 */ /* 0x000ff6000780482e */
[----:B------:R-:W-:Y:S02]  /*8900*/  @!UPT UIADD3 URZ, UPT, UPT, URZ, URZ, URZ ;  /* 0x000000fffffff290 */ /* 0x000fe4000fffe0ff */
[----:B------:R-:W-:Y:S05]  /*8910*/  @!P0 BRA `(.L_x_147) ;  /* 0x0000000000408947 */ /* 0x000fea0003800000 */
[----:B------:R-:W1:Y:S01]  /*8920*/  LDCU.64 UR8, c[0x4][0x70] ;  /* 0x01000e00ff0877ac */ /* 0x000e620008000a00 */
[----:B------:R-:W-:Y:S01]  /*8930*/  MOV R3, 0x0 ;  /* 0x0000000000037802 */ /* 0x000fe20000000f00 */
[----:B------:R-:W-:Y:S02]  /*8940*/  HFMA2 R12, -RZ, RZ, 0, 5.9604644775390625e-08 ;  /* 0x00000001ff0c7431 */ /* 0x000fe400000001ff */
[----:B------:R-:W-:Y:S02]  /*8950*/  IMAD.MOV.U32 R8, RZ, RZ, 0x192 ;  /* 0x00000192ff087424 */ /* 0x000fe400078e00ff */
[----:B------:R-:W-:Y:S01]  /*8960*/  IMAD.MOV.U32 R13, RZ, RZ, RZ ;  /* 0x000000ffff0d7224 */ /* 0x000fe200078e00ff */
[----:B------:R-:W2:Y:S01]  /*8970*/  LDCU.64 UR6, c[0x4][0x78] ;  /* 0x01000f00ff0677ac */ /* 0x000ea20008000a00 */
[----:B------:R-:W3:Y:S01]  /*8980*/  LDC.64 R2, c[0x4][R3] ;  /* 0x0100000003027b82 */ /* 0x000ee20000000a00 */
[----:B------:R-:W5:Y:S01]  /*8990*/  LDCU.64 UR4, c[0x4][0x10] ;  /* 0x01000200ff0477ac */ /* 0x000f620008000a00 */
[----:B-1----:R-:W-:Y:S01]  /*89a0*/  MOV R5, UR9 ;  /* 0x0000000900057c02 */ /* 0x002fe20008000f00 */
[----:B------:R-:W-:Y:S01]  /*89b0*/  IMAD.U32 R4, RZ, RZ, UR8 ;  /* 0x00000008ff047e24 */ /* 0x000fe2000f8e00ff */
[----:B--2---:R-:W-:Y:S01]  /*89c0*/  MOV R7, UR7 ;  /* 0x0000000700077c02 */ /* 0x004fe20008000f00 */
[----:B------:R-:W-:Y:S01]  /*89d0*/  IMAD.U32 R6, RZ, RZ, UR6 ;  /* 0x00000006ff067e24 */ /* 0x000fe2000f8e00ff */
[----:B-----5:R-:W-:Y:S01]  /*89e0*/  MOV R11, UR5 ;  /* 0x00000005000b7c02 */ /* 0x020fe20008000f00 */
[----:B------:R-:W-:Y:S02]  /*89f0*/  IMAD.U32 R10, RZ, RZ, UR4 ;  /* 0x00000004ff0a7e24 */ /* 0x000fe4000f8e00ff */
[----:B------:R-:W-:Y:S07]  /*8a00*/  LEPC R20, `(.L_x_147) ;  /* 0x000000001014794e */ /* 0x000fee0000000000 */
[----:B---34-:R-:W-:Y:S05]  /*8a10*/  CALL.ABS.NOINC R2 ;  /* 0x0000000002007343 */ /* 0x018fea0003c00000 */
.L_x_147:
[----:B------:R-:W-:Y:S01]  /*8a20*/  ISETP.NE.AND P0, PT, R55, RZ, PT ;  /* 0x000000ff3700720c */ /* 0x000fe20003f05270 */
[----:B------:R-:W-:Y:S05]  /*8a30*/  WARPSYNC.ALL ;  /* 0x0000000000007948 */ /* 0x000fea0003800000 */
[----:B------:R-:W-:Y:S01]  /*8a40*/  R2UR UR4, R25 ;  /* 0x00000000190472ca */ /* 0x000fe200000e0000 */
[--C-:B----4-:R-:W-:Y:S01]  /*8a50*/  HADD2.F32 R0, -RZ, R28.reuse.H0_H0 ;  /* 0x2000001cff007230 */ /* 0x110fe20000004100 */
[----:B------:R-:W-:Y:S01]  /*8a60*/  IADD3 R59, PT, PT, R59, 0x290, RZ ;  /* 0x000002903b3b7810 */ /* 0x000fe20007ffe0ff */
[----:B------:R-:W-:Y:S01]  /*8a70*/  HADD2.F32 R2, -RZ, R28.H1_H1 ;  /* 0x3000001cff027230 */ /* 0x000fe20000004100 */
[----:B------:R-:W-:Y:S01]  /*8a80*/  BSSY.RECONVERGENT B0, `(.L_x_148) ;  /* 0x0000059000007945 */ /* 0x000fe20003800200 */
[--C-:B------:R-:W-:Y:S01]  /*8a90*/  HADD2.F32 R20, -RZ, R29.reuse.H0_H0 ;  /* 0x2000001dff147230 */ /* 0x100fe20000004100 */
[----:B------:R-:W-:Y:S01]  /*8aa0*/  LOP3.LUT R59, R59, 0xfefffff8, RZ, 0xc0, !PT ;  /* 0xfefffff83b3b7812 */ /* 0x000fe200078ec0ff */
[----:B------:R-:W-:Y:S02]  /*8ab0*/  HADD2.F32 R21, -RZ, R29.H1_H1 ;  /* 0x3000001dff157230 */ /* 0x000fe40000004100 */
[--C-:B------:R-:W-:Y:S02]  /*8ac0*/  HADD2.F32 R25, -RZ, R30.reuse.H0_H0 ;  /* 0x2000001eff197230 */ /* 0x100fe40000004100 */
[----:B------:R-:W-:Y:S02]  /*8ad0*/  HADD2.F32 R27, -RZ, R30.H1_H1 ;  /* 0x3000001eff1b7230 */ /* 0x000fe40000004100 */
[----:B------:R-:W1:Y:S01]  /*8ae0*/  LDTM.x16 R4, tmem[UR4+0x10] ;  /* 0x00001004000479ee */ /* 0x000e620008240000 */
[----:B------:R-:W-:Y:S01]  /*8af0*/  NOP ;  /* 0x0000000000007918 */ /* 0x000fe20000000000 */
[----:B-1----:R1:W-:Y:S01]  /*8b00*/  SYNCS.ARRIVE.TRANS64.RED.A1T0 RZ, [R59+URZ], RZ ;  /* 0x000000ff3bff79a7 */ /* 0x0023e200081004ff */
[--C-:B------:R-:W-:Y:S02]  /*8b10*/  HADD2.F32 R28, -RZ, R31.reuse.H0_H0 ;  /* 0x2000001fff1c7230 */ /* 0x100fe40000004100 */
[----:B------:R-:W-:Y:S02]  /*8b20*/  HADD2.F32 R29, -RZ, R31.H1_H1 ;  /* 0x3000001fff1d7230 */ /* 0x000fe40000004100 */
        /* <DEDUP_REMOVED lines=8> */
[C---:B------:R-:W-:Y:S01]  /*8bb0*/  FMUL R4, R24.reuse, R4 ;  /* 0x0000000418047220 */ /* 0x040fe20000400000 */
[C---:B------:R-:W-:Y:S01]  /*8bc0*/  FMUL R5, R24.reuse, R5 ;  /* 0x0000000518057220 */ /* 0x040fe20000400000 */
[C---:B------:R-:W-:Y:S01]  /*8bd0*/  FMUL R6, R24.reuse, R6 ;  /* 0x0000000618067220 */ /* 0x040fe20000400000 */
[----:B------:R-:W-:Y:S01]  /*8be0*/  FMUL R3, R24, R9 ;  /* 0x0000000918037220 */ /* 0x000fe20000400000 */
[----:B------:R-:W-:Y:S01]  /*8bf0*/  FFMA R4, R26, R0, R4 ;  /* 0x000000001a047223 */ /* 0x000fe20000000004 */
[----:B------:R-:W-:Y:S01]  /*8c00*/  FMUL R0, R24, R7 ;  /* 0x0000000718007220 */ /* 0x000fe20000400000 */
[C---:B------:R-:W-:Y:S01]  /*8c10*/  FFMA R5, R26.reuse, R2, R5 ;  /* 0x000000021a057223 */ /* 0x040fe20000000005 */
[----:B------:R-:W-:Y:S01]  /*8c20*/  FFMA R6, R26, R20, R6 ;  /* 0x000000141a067223 */ /* 0x000fe20000000006 */
[----:B------:R-:W-:Y:S01]  /*8c30*/  FMUL R2, R24, R8 ;  /* 0x0000000818027220 */ /* 0x000fe20000400000 */
[----:B------:R-:W-:Y:S01]  /*8c40*/  FFMA R0, R26, R21, R0 ;  /* 0x000000151a007223 */ /* 0x000fe20000000000 */
[C---:B------:R-:W-:Y:S01]  /*8c50*/  FMUL R7, R24.reuse, R10 ;  /* 0x0000000a18077220 */ /* 0x040fe20000400000 */
[----:B------:R-:W-:Y:S01]  /*8c60*/  F2FP.F16.F32.PACK_AB R4, R5, R4 ;  /* 0x000000040504723e */ /* 0x000fe200000000ff */
[----:B------:R-:W-:Y:S01]  /*8c70*/  FMUL R11, R24, R11 ;  /* 0x0000000b180b7220 */ /* 0x000fe20000400000 */
[----:B------:R-:W-:Y:S01]  /*8c80*/  FFMA R2, R26, R25, R2 ;  /* 0x000000191a027223 */ /* 0x000fe20000000002 */
[----:B------:R-:W-:Y:S01]  /*8c90*/  F2FP.F16.F32.PACK_AB R5, R0, R6 ;  /* 0x000000060005723e */ /* 0x000fe200000000ff */
[----:B------:R-:W-:Y:S01]  /*8ca0*/  FMUL R8, R24, R12 ;  /* 0x0000000c18087220 */ /* 0x000fe20000400000 */
[----:B------:R-:W-:Y:S01]  /*8cb0*/  MOV R0, UR44 ;  /* 0x0000002c00007c02 */ /* 0x000fe20008000f00 */
[----:B------:R-:W-:Y:S01]  /*8cc0*/  FFMA R3, R26, R27, R3 ;  /* 0x0000001b1a037223 */ /* 0x000fe20000000003 */
[----:B------:R-:W-:Y:S01]  /*8cd0*/  FMUL R9, R24, R13 ;  /* 0x0000000d18097220 */ /* 0x000fe20000400000 */
[----:B------:R-:W-:Y:S01]  /*8ce0*/  FFMA R7, R26, R28, R7 ;  /* 0x0000001c1a077223 */ /* 0x000fe20000000007 */
[----:B------:R-:W-:Y:S01]  /*8cf0*/  FMUL R10, R24, R14 ;  /* 0x0000000e180a7220 */ /* 0x000fe20000400000 */
[----:B------:R-:W-:Y:S01]  /*8d00*/  FFMA R11, R26, R29, R11 ;  /* 0x0000001d1a0b7223 */ /* 0x000fe2000000000b */
[----:B------:R-:W-:Y:S01]  /*8d10*/  FMUL R15, R24, R15 ;  /* 0x0000000f180f7220 */ /* 0x000fe20000400000 */
[----:B------:R-:W-:Y:S01]  /*8d20*/  FFMA R8, R26, R30, R8 ;  /* 0x0000001e1a087223 */ /* 0x000fe20000000008 */
[----:B------:R-:W-:Y:S01]  /*8d30*/  LEA R0, R0, R54, 0xb ;  /* 0x0000003600007211 */ /* 0x000fe200078e58ff */
[----:B------:R-:W-:Y:S01]  /*8d40*/  FMUL R12, R24, R16 ;  /* 0x00000010180c7220 */ /* 0x000fe20000400000 */
[----:B------:R-:W-:Y:S01]  /*8d50*/  FFMA R9, R26, R31, R9 ;  /* 0x0000001f1a097223 */ /* 0x000fe20000000009 */
[----:B------:R-:W-:Y:S01]  /*8d60*/  FMUL R13, R24, R17 ;  /* 0x00000011180d7220 */ /* 0x000fe20000400000 */
[----:B------:R-:W-:Y:S01]  /*8d70*/  FFMA R10, R26, R32, R10 ;  /* 0x000000201a0a7223 */ /* 0x000fe2000000000a */
[----:B------:R-:W-:Y:S01]  /*8d80*/  FMUL R14, R24, R18 ;  /* 0x00000012180e7220 */ /* 0x000fe20000400000 */
[----:B------:R-:W-:Y:S01]  /*8d90*/  FFMA R15, R26, R33, R15 ;  /* 0x000000211a0f7223 */ /* 0x000fe2000000000f */
[----:B------:R-:W-:Y:S01]  /*8da0*/  FMUL R19, R24, R19 ;  /* 0x0000001318137220 */ /* 0x000fe20000400000 */
[----:B------:R-:W-:Y:S01]  /*8db0*/  F2FP.F16.F32.PACK_AB R6, R3, R2 ;  /* 0x000000020306723e */ /* 0x000fe200000000ff */
[C---:B------:R-:W-:Y:S01]  /*8dc0*/  FFMA R12, R26.reuse, R34, R12 ;  /* 0x000000221a0c7223 */ /* 0x040fe2000000000c */
[----:B------:R-:W-:Y:S01]  /*8dd0*/  F2FP.F16.F32.PACK_AB R7, R11, R7 ;  /* 0x000000070b07723e */ /* 0x000fe200000000ff */
[----:B------:R-:W-:Y:S01]  /*8de0*/  FFMA R13, R26, R35, R13 ;  /* 0x000000231a0d7223 */ /* 0x000fe2000000000d */
[----:B------:R-:W-:Y:S01]  /*8df0*/  LEA R0, R0, UR45, 0x1 ;  /* 0x0000002d00007c11 */ /* 0x000fe2000f8e08ff */
[C---:B------:R-:W-:Y:S01]  /*8e00*/  FFMA R14, R26.reuse, R36, R14 ;  /* 0x000000241a0e7223 */ /* 0x040fe2000000000e */
[----:B------:R-:W-:Y:S01]  /*8e10*/  FFMA R19, R26, R37, R19 ;  /* 0x000000251a137223 */ /* 0x000fe20000000013 */
[----:B------:R-:W-:Y:S02]  /*8e20*/  F2FP.F16.F32.PACK_AB R8, R9, R8 ;  /* 0x000000080908723e */ /* 0x000fe400000000ff */
[----:B------:R1:W-:Y:S01]  /*8e30*/  STS.128 [R0+0x300], R4 ;  /* 0x0003000400007388 */ /* 0x0003e20000000c00 */
        /* <DEDUP_REMOVED lines=16> */
[----:B------:R-:W-:Y:S01]  /*8f40*/  ULEA UR6, UR44, UR45, 0xc ;  /* 0x0000002d2c067291 */ /* 0x000fe2000f8e60ff */
[----:B------:R-:W-:Y:S01]  /*8f50*/  R2UR UR12, R57 ;  /* 0x00000000390c72ca */ /* 0x000fe200000e0000 */
[----:B------:R-:W-:Y:S02]  /*8f60*/  UIADD3 UR9, UPT, UPT, UR47, 0x10, URZ ;  /* 0x000000102f097890 */ /* 0x000fe4000fffe0ff */
[----:B------:R-:W-:Y:S02]  /*8f70*/  UIADD3 UR8, UPT, UPT, UR6, 0x300, URZ ;  /* 0x0000030006087890 */ /* 0x000fe4000fffe0ff */
[----:B------:R-:W-:Y:S02]  /*8f80*/  UIADD3 UR6, UPT, UPT, UR6, 0xb00, URZ ;  /* 0x00000b0006067890 */ /* 0x000fe4000fffe0ff */
[----:B------:R-:W-:Y:S02]  /*8f90*/  UIADD3 UR7, UPT, UPT, UR47, 0x30, URZ ;  /* 0x000000302f077890 */ /* 0x000fe4000fffe0ff */
[----:B--2---:R-:W-:Y:S04]  /*8fa0*/  UIADD3 UR4, UP0, UPT, UR14, 0x680, URZ ;  /* 0x000006800e047890 */ /* 0x004fe8000ff1e0ff */
[----:B------:R-:W-:Y:S09]  /*8fb0*/  UIADD3.X UR5, UPT, UPT, URZ, UR15, URZ, UP0, !UPT ;  /* 0x0000000fff057290 */ /* 0x000ff200087fe4ff */
[----:B------:R2:W-:Y:S02]  /*8fc0*/  UTMASTG.4D.IM2COL [UR8], [UR4] ;  /* 0x00000008040073b5 */ /* 0x0005e40008058000 */
[----:B--2---:R-:W-:Y:S01]  /*8fd0*/  UMOV UR8, UR6 ;  /* 0x0000000600087c82 */ /* 0x004fe20008000000 */
[----:B------:R-:W-:Y:S02]  /*8fe0*/  UMOV UR9, UR7 ;  /* 0x0000000700097c82 */ /* 0x000fe40008000000 */
[----:B------:R2:W-:Y:S02]  /*8ff0*/  UTMASTG.4D.IM2COL [UR8], [UR4] ;  /* 0x00000008040073b5 */ /* 0x0005e40008058000 */
[----:B--2---:R0:W-:Y:S02]  /*9000*/  UTMACMDFLUSH ;  /* 0x00000000000079b7 */ /* 0x0041e40000000000 */
.L_x_149:
[----:B------:R-:W-:Y:S05]  /*9010*/  BSYNC.RECONVERGENT B0 ;  /* 0x0000000000007941 */ /* 0x000fea0003800200 */
.L_x_148:
[----:B------:R-:W-:Y:S01]  /*9020*/  UIADD3 UR4, UPT, UPT, UR44, 0x1, URZ ;  /* 0x000000012c047890 */ /* 0x000fe2000fffe0ff */
[----:B------:R-:W-:Y:S03]  /*9030*/  BSSY.RECONVERGENT B0, `(.L_x_150) ;  /* 0x0000008000007945 */ /* 0x000fe60003800200 */
[----:B------:R-:W-:Y:S04]  /*9040*/  UISETP.NE.AND UP0, UPT, UR4, 0x3, UPT ;  /* 0x000000030400788c */ /* 0x000fe8000bf05270 */
[----:B------:R-:W-:Y:S02]  /*9050*/  UISETP.EQ.XOR UP1, UPT, UR46, 0x3, !UP0 ;  /* 0x000000032e00788c */ /* 0x000fe4000c722a70 */
[----:B------:R-:W-:Y:S02]  /*9060*/  USEL UR48, UR4, URZ, UP0 ;  /* 0x000000ff04307287 */ /* 0x000fe40008000000 */
[----:B------:R-:W-:Y:S04]  /*9070*/  USEL UR5, URZ, 0x1, !UP1 ;  /* 0x00000001ff057887 */ /* 0x000fe8000c800000 */
[----:B------:R-:W-:Y:S01]  /*9080*/  ULOP3.LUT UR51, UR51, UR5, URZ, 0x3c, !UPT ;  /* 0x0000000533337292 */ /* 0x000fe2000f8e3cff */
[----:B------:R-:W-:Y:S11]  /*9090*/  @P0 BRA `(.L_x_151) ;  /* 0x0000000000040947 */ /* 0x000ff60003800000 */
[----:B------:R-:W-:Y:S04]  /*90a0*/  DEPBAR.LE SB0, 0x1 ;  /* 0x000080400000791a */ /* 0x000fe80000000000 */
.L_x_151:
[----:B------:R-:W-:Y:S05]  /*90b0*/  BSYNC.RECONVERGENT B0 ;  /* 0x0000000000007941 */ /* 0x000fea0003800200 */
.L_x_150:
[----:B------:R-:W-:Y:S01]  /*90c0*/  BAR.SYNC.DEFER_BLOCKING 0x1, 0x80 ;  /* 0x0042000000007b1d */ /* 0x000fe20000010000 */
[----:B------:R-:W-:Y:S01]  /*90d0*/  UISETP.NE.AND UP0, UPT, UR50, -0x2, UPT ;  /* 0xfffffffe3200788c */ /* 0x000fe2000bf05270 */
[----:B------:R-:W-:Y:S08]  /*90e0*/  IADD3 R22, PT, PT, R22, 0x1, RZ ;  /* 0x0000000116167810 */ /* 0x000ff00007ffe0ff */
[----:B------:R-:W-:Y:S05]  /*90f0*/  BRA.U !UP0, `(.L_x_152) ;  /* 0x0000000108287547 */ /* 0x000fea000b800000 */
[----:B-1----:R-:W1:Y:S01]  /*9100*/  S2R R0, SR_CgaCtaId ;  /* 0x0000000000007919 */ /* 0x002e620000008800 */
[----:B------:R-:W-:Y:S01]  /*9110*/  ISETP.NE.AND P0, PT, R61, RZ, PT ;  /* 0x000000ff3d00720c */ /* 0x000fe20003f05270 */
[----:B------:R-:W-:Y:S01]  /*9120*/  IMAD.U32 R2, RZ, RZ, UR49 ;  /* 0x00000031ff027e24 */ /* 0x000fe2000f8e00ff */
[----:B------:R-:W-:Y:S04]  /*9130*/  UIADD3 UR4, UPT, UPT, UR49, 0x1, URZ ;  /* 0x0000000131047890 */ /* 0x000fe8000fffe0ff */
[----:B------:R-:W-:Y:S04]  /*9140*/  UISETP.NE.AND UP0, UPT, UR4, 0x3, UPT ;  /* 0x000000030400788c */ /* 0x000fe8000bf05270 */
[----:B------:R-:W-:Y:S03]  /*9150*/  USEL UR49, UR4, URZ, UP0 ;  /* 0x000000ff04317287 */ /* 0x000fe60008000000 */
[----:B------:R-:W-:Y:S05]  /*9160*/  @P0 LEA R2, R2, UR45, 0x3 ;  /* 0x0000002d02020c11 */ /* 0x000fea000f8e18ff */
[----:B------:R-:W-:Y:S05]  /*9170*/  @P0 VIADD R2, R2, 0x248 ;  /* 0x0000024802020836 */ /* 0x000fea0000000000 */
[----:B-1----:R-:W-:Y:S04]  /*9180*/  @P0 PRMT R0, R0, 0x654, R2 ;  /* 0x0000065400000816 */ /* 0x002fe80000000002 */
[----:B------:R2:W-:Y:S03]  /*9190*/  @P0 SYNCS.ARRIVE.TRANS64.RED.A1T0 RZ, [R0+URZ], RZ ;  /* 0x000000ff00ff09a7 */ /* 0x0005e600081004ff */
.L_x_152:
[----:B------:R-:W-:Y:S01]  /*91a0*/  R2UR UR5, R49 ;  /* 0x00000000310572ca */ /* 0x000fe200000e0000 */
[----:B------:R-:W-:Y:S01]  /*91b0*/  UISETP.NE.AND UP0, UPT, UR60, URZ, UPT ;  /* 0x000000ff3c00728c */ /* 0x000fe2000bf05270 */
[----:B------:R-:W-:Y:S01]  /*91c0*/  R2UR UR4, R50 ;  /* 0x00000000320472ca */ /* 0x000fe200000e0000 */
[----:B------:R-:W-:Y:S01]  /*91d0*/  UIADD3 UR50, UPT, UPT, UR50, 0x2, URZ ;  /* 0x0000000232327890 */ /* 0x000fe2000fffe0ff */
[----:B------:R-:W-:Y:S01]  /*91e0*/  ISETP.NE.AND P0, PT, R22, 0x2, PT ;  /* 0x000000021600780c */ /* 0x000fe20003f05270 */
[----:B------:R-:W-:Y:S01]  /*91f0*/  UMOV UR46, UR61 ;  /* 0x0000003d002e7c82 */ /* 0x000fe20008000000 */
[----:B------:R-:W-:Y:S02]  /*9200*/  LOP3.LUT R52, R52, 0x1, RZ, 0x3c, !PT ;  /* 0x0000000134347812 */ /* 0x000fe400078e3cff */
[----:B-12---:R-:W-:Y:S02]  /*9210*/  SEL R0, RZ, 0x1, P0 ;  /* 0x00000001ff007807 */ /* 0x006fe40000000000 */
[----:B------:R-:W-:Y:S02]  /*9220*/  SEL R22, R22, RZ, P0 ;  /* 0x000000ff16167207 */ /* 0x000fe40000000000 */
[----:B------:R-:W-:Y:S01]  /*9230*/  LOP3.LUT R53, R53, R0, RZ, 0x3c, !PT ;  /* 0x0000000035357212 */ /* 0x000fe200078e3cff */
[----:B------:R-:W-:Y:S02]  /*9240*/  UIADD3 UR20, UPT, UPT, UR36, UR5, URZ ;  /* 0x0000000524147290 */ /* 0x000fe4000fffe0ff */
[----:B------:R-:W-:Y:S01]  /*9250*/  UIADD3 UR44, UPT, UPT, UR37, UR4, URZ ;  /* 0x00000004252c7290 */ /* 0x000fe2000fffe0ff */
[----:B------:R-:W-:Y:S11]  /*9260*/  BRA.U UP0, `(.L_x_153) ;  /* 0xffffffdd000c7547 */ /* 0x000ff6000b83ffff */
[----:B------:R-:W-:-:S13]  /*9270*/  R2UR UR4, R51 ;  /* 0x00000000330472ca */ /* 0x000fda00000e0000 */
[----:B------:R-:W-:-:S09]  /*9280*/  UISETP.NE.AND UP0, UPT, UR4, URZ, UPT ;  /* 0x000000ff0400728c */ /* 0x000fd2000bf05270 */
[----:B------:R-:W-:Y:S05]  /*9290*/  BRA.U !UP0, `(.L_x_154) ;  /* 0x0000000108487547 */ /* 0x000fea000b800000 */
[----:B------:R-:W1:Y:S02]  /*92a0*/  LDCU.64 UR4, c[0x0][0x890] ;  /* 0x00011200ff0477ac */ /* 0x000e640008000a00 */
[----:B-1----:R-:W-:-:S04]  /*92b0*/  UISETP.NE.U32.AND UP0, UPT, UR4, URZ, UPT ;  /* 0x000000ff0400728c */ /* 0x002fc8000bf05070 */
[----:B------:R-:W-:-:S09]  /*92c0*/  UISETP.NE.AND.EX UP0, UPT, UR5, URZ, UPT, UP0 ;  /* 0x000000ff0500728c */ /* 0x000fd2000bf05300 */
[----:B------:R-:W-:Y:S05]  /*92d0*/  BRA.U UP0, `(.L_x_155) ;  /* 0x00000001000c7547 */ /* 0x000fea000b800000 */
[----:B------:R-:W-:-:S13]  /*92e0*/  FSETP.NEU.AND P0, PT, R26, RZ, PT ;  /* 0x000000ff1a00720b */ /* 0x000fda0003f0d000 */
[----:B------:R-:W-:Y:S05]  /*92f0*/  @!P0 EXIT ;  /* 0x000000000000894d */ /* 0x000fea0003800000 */
[----:B------:R-:W-:Y:S05]  /*9300*/  BRA `(.L_x_154) ;  /* 0x00000000002c7947 */ /* 0x000fea0003800000 */
.L_x_155:
[----:B------:R-:W-:Y:S01]  /*9310*/  ISETP.NE.AND P0, PT, R60, RZ, PT ;  /* 0x000000ff3c00720c */ /* 0x000fe20003f05270 */
[----:B------:R-:W-:-:S12]  /*9320*/  BSSY.RECONVERGENT B0, `(.L_x_154) ;  /* 0x0000009000007945 */ /* 0x000fd80003800200 */
[----:B------:R-:W-:Y:S05]  /*9330*/  @P0 BRA `(.L_x_156) ;  /* 0x0000000000140947 */ /* 0x000fea0003800000 */
[----:B------:R-:W1:Y:S02]  /*9340*/  LDCU.64 UR4, c[0x0][0x888] ;  /* 0x00011100ff0477ac */ /* 0x000e640008000a00 */
[----:B-1----:R-:W-:-:S04]  /*9350*/  ISETP.NE.U32.AND P0, PT, RZ, UR4, PT ;  /* 0x00000004ff007c0c */ /* 0x002fc8000bf05070 */
[----:B------:R-:W-:-:S13]  /*9360*/  ISETP.NE.AND.EX P0, PT, RZ, UR5, PT, P0 ;  /* 0x00000005ff007c0c */ /* 0x000fda000bf05300 */
[----:B------:R-:W-:Y:S05]  /*9370*/  @!P0 EXIT ;  /* 0x000000000000894d */ /* 0x000fea0003800000 */
[----:B------:R-:W-:Y:S05]  /*9380*/  BRA `(.L_x_157) ;  /* 0x0000000000087947 */ /* 0x000fea0003800000 */
.L_x_156:
[----:B------:R-:W-:-:S13]  /*9390*/  FSETP.NEU.AND P0, PT, R26, RZ, PT ;  /* 0x000000ff1a00720b */ /* 0x000fda0003f0d000 */
[----:B------:R-:W-:Y:S05]  /*93a0*/  @!P0 EXIT ;  /* 0x000000000000894d */ /* 0x000fea0003800000 */
.L_x_157:
[----:B------:R-:W-:Y:S05]  /*93b0*/  BSYNC.RECONVERGENT B0 ;  /* 0x0000000000007941 */ /* 0x000fea0003800200 */
.L_x_154:
[----:B------:R-:W1:Y:S01]  /*93c0*/  S2UR UR5, SR_CgaCtaId ;  /* 0x00000000000579c3 */ /* 0x000e620000008800 */
[----:B------:R-:W-:Y:S01]  /*93d0*/  ULEA UR4, UR49, UR45, 0x3 ;  /* 0x0000002d31047291 */ /* 0x000fe2000f8e18ff */
[----:B------:R-:W-:-:S04]  /*93e0*/  DEPBAR.LE SB0, 0x0 ;  /* 0x000080000000791a */ /* 0x000fc80000000000 */
[----:B------:R-:W-:-:S04]  /*93f0*/  UIADD3 UR4, UPT, UPT, UR4, 0x248, URZ ;  /* 0x0000024804047890 */ /* 0x000fc8000fffe0ff */
[----:B-1----:R-:W-:-:S09]  /*9400*/  UPRMT UR4, UR5, 0x654, UR4 ;  /* 0x0000065405047896 */ /* 0x002fd20008000004 */
[----:B------:R-:W-:Y:S01]  /*9410*/  SYNCS.ARRIVE.TRANS64.RED.A1T0 RZ, [UR4], RZ ;  /* 0x000000ffffff79a7 */ /* 0x000fe20008100404 */
[----:B------:R-:W-:Y:S05]  /*9420*/  EXIT ;  /* 0x000000000000794d */ /* 0x000fea0003800000 */
.L_x_25:
[----:B------:R-:W-:Y:S07]  /*9430*/  MOV R0, UR17 ;  /* 0x0000001100007c02 */ /* 0x000fee0008000f00 */
.L_x_158:
[----:B-1----:R1:W2:Y:S02]  /*9440*/  SYNCS.PHASECHK.TRANS64.TRYWAIT P0, [R0+URZ+0x118], R4 ;  /* 0x00011804000075a7 */ /* 0x0022a400080011ff */
[----:B--2---:R-:W-:Y:S05]  /*9450*/  @!P0 NANOSLEEP.SYNCS 0x989680 ;  /* 0x009896800000895d */ /* 0x004fea0003900000 */
[----:B------:R-:W2:Y:S02]  /*9460*/  @!P0 SYNCS.PHASECHK.TRANS64 P0, [R0+URZ+0x118], R4 ;  /* 0x00011804000085a7 */ /* 0x000ea400080010ff */
[----:B--2---:R-:W-:Y:S05]  /*9470*/  @!P0 BRA `(.L_x_158) ;  /* 0xfffffffc00f08947 */ /* 0x004fea000383ffff */
[----:B------:R-:W-:Y:S05]  /*9480*/  BRA `(.L_x_24) ;  /* 0xffffff8800987947 */ /* 0x000fea000383ffff */
.L_x_32:
[----:B------:R-:W-:Y:S07]  /*9490*/  MOV R0, UR17 ;  /* 0x0000001100007c02 */ /* 0x000fee0008000f00 */
.L_x_159:
[----:B-1----:R1:W2:Y:S02]  /*94a0*/  SYNCS.PHASECHK.TRANS64.TRYWAIT P0, [R0+URZ+0x118], R4 ;  /* 0x00011804000075a7 */ /* 0x0022a400080011ff */
[----:B--2---:R-:W-:Y:S05]  /*94b0*/  @!P0 NANOSLEEP.SYNCS 0x989680 ;  /* 0x009896800000895d */ /* 0x004fea0003900000 */
[----:B------:R-:W2:Y:S02]  /*94c0*/  @!P0 SYNCS.PHASECHK.TRANS64 P0, [R0+URZ+0x118], R4 ;  /* 0x00011804000085a7 */ /* 0x000ea400080010ff */
[----:B--2---:R-:W-:Y:S05]  /*94d0*/  @!P0 BRA `(.L_x_159) ;  /* 0xfffffffc00f08947 */ /* 0x004fea000383ffff */
[----:B------:R-:W-:Y:S05]  /*94e0*/  BRA `(.L_x_31) ;  /* 0xffffff8c00f47947 */ /* 0x000fea000383ffff */
.L_x_37:
[----:B------:R-:W-:-:S07]  /*94f0*/  MOV R0, UR25 ;  /* 0x0000001900007c02 */ /* 0x000fce0008000f00 */
.L_x_160:
[----:B-1----:R1:W2:Y:S02]  /*9500*/  SYNCS.PHASECHK.TRANS64.TRYWAIT P0, [R0+URZ+0x270], R3 ;  /* 0x00027003000075a7 */ /* 0x0022a400080011ff */
[----:B--2---:R-:W-:Y:S05]  /*9510*/  @!P0 NANOSLEEP.SYNCS 0x989680 ;  /* 0x009896800000895d */ /* 0x004fea0003900000 */
[----:B------:R-:W2:Y:S02]  /*9520*/  @!P0 SYNCS.PHASECHK.TRANS64 P0, [R0+URZ+0x270], R3 ;  /* 0x00027003000085a7 */ /* 0x000ea400080010ff */
[----:B--2---:R-:W-:Y:S05]  /*9530*/  @!P0 BRA `(.L_x_160) ;  /* 0xfffffffc00f08947 */ /* 0x004fea000383ffff */
[----:B------:R-:W-:Y:S05]  /*9540*/  BRA `(.L_x_161) ;  /* 0xffffff9000c07947 */ /* 0x000fea000383ffff */
.L_x_41:
[----:B------:R-:W-:-:S07]  /*9550*/  MOV R0, UR4 ;  /* 0x0000000400007c02 */ /* 0x000fce0008000f00 */
.L_x_162:
[----:B-1----:R1:W2:Y:S02]  /*9560*/  SYNCS.PHASECHK.TRANS64.TRYWAIT P0, [R0+URZ], R2 ;  /* 0x00000002000075a7 */ /* 0x0022a400080011ff */
[----:B--2---:R-:W-:Y:S05]  /*9570*/  @!P0 NANOSLEEP.SYNCS 0x989680 ;  /* 0x009896800000895d */ /* 0x004fea0003900000 */
[----:B------:R-:W2:Y:S02]  /*9580*/  @!P0 SYNCS.PHASECHK.TRANS64 P0, [R0+URZ], R2 ;  /* 0x00000002000085a7 */ /* 0x000ea400080010ff */
[----:B--2---:R-:W-:Y:S05]  /*9590*/  @!P0 BRA `(.L_x_162) ;  /* 0xfffffffc00f08947 */ /* 0x004fea000383ffff */
[----:B------:R-:W-:Y:S05]  /*95a0*/  BRA `(.L_x_163) ;  /* 0xffffff9800587947 */ /* 0x000fea000383ffff */
.L_x_42:
[----:B------:R-:W-:-:S07]  /*95b0*/  MOV R0, UR5 ;  /* 0x0000000500007c02 */ /* 0x000fce0008000f00 */
.L_x_164:
[----:B-1----:R1:W2:Y:S02]  /*95c0*/  SYNCS.PHASECHK.TRANS64.TRYWAIT P0, [R0+URZ], R2 ;  /* 0x00000002000075a7 */ /* 0x0022a400080011ff */
[----:B--2---:R-:W-:Y:S05]  /*95d0*/  @!P0 NANOSLEEP.SYNCS 0x989680 ;  /* 0x009896800000895d */ /* 0x004fea0003900000 */
[----:B------:R-:W2:Y:S02]  /*95e0*/  @!P0 SYNCS.PHASECHK.TRANS64 P0, [R0+URZ], R2 ;  /* 0x00000002000085a7 */ /* 0x000ea400080010ff */
[----:B--2---:R-:W-:Y:S05]  /*95f0*/  @!P0 BRA `(.L_x_164) ;  /* 0xfffffffc00f08947 */ /* 0x004fea000383ffff */
[----:B------:R-:W-:Y:S05]  /*9600*/  BRA `(.L_x_165) ;  /* 0xffffff9800687947 */ /* 0x000fea000383ffff */
.L_x_43:
[----:B------:R-:W-:-:S07]  /*9610*/  MOV R0, UR5 ;  /* 0x0000000500007c02 */ /* 0x000fce0008000f00 */
.L_x_166:
[----:B-1----:R1:W2:Y:S02]  /*9620*/  SYNCS.PHASECHK.TRANS64.TRYWAIT P0, [R0+URZ], R2 ;  /* 0x00000002000075a7 */ /* 0x0022a400080011ff */
[----:B--2---:R-:W-:Y:S05]  /*9630*/  @!P0 NANOSLEEP.SYNCS 0x989680 ;  /* 0x009896800000895d */ /* 0x004fea0003900000 */
[----:B------:R-:W2:Y:S02]  /*9640*/  @!P0 SYNCS.PHASECHK.TRANS64 P0, [R0+URZ], R2 ;  /* 0x00000002000085a7 */ /* 0x000ea400080010ff */
[----:B--2---:R-:W-:Y:S05]  /*9650*/  @!P0 BRA `(.L_x_166) ;  /* 0xfffffffc00f08947 */ /* 0x004fea000383ffff */
[----:B------:R-:W-:Y:S05]  /*9660*/  BRA `(.L_x_167) ;  /* 0xffffff9800787947 */ /* 0x000fea000383ffff */
.L_x_44:
[----:B------:R-:W-:-:S07]  /*9670*/  MOV R0, UR5 ;  /* 0x0000000500007c02 */ /* 0x000fce0008000f00 */
.L_x_168:
[----:B-1----:R1:W2:Y:S02]  /*9680*/  SYNCS.PHASECHK.TRANS64.TRYWAIT P0, [R0+URZ], R2 ;  /* 0x00000002000075a7 */ /* 0x0022a400080011ff */
[----:B--2---:R-:W-:Y:S05]  /*9690*/  @!P0 NANOSLEEP.SYNCS 0x989680 ;  /* 0x009896800000895d */ /* 0x004fea0003900000 */
[----:B------:R-:W2:Y:S02]  /*96a0*/  @!P0 SYNCS.PHASECHK.TRANS64 P0, [R0+URZ], R2 ;  /* 0x00000002000085a7 */ /* 0x000ea400080010ff */
[----:B--2---:R-:W-:Y:S05]  /*96b0*/  @!P0 BRA `(.L_x_168) ;  /* 0xfffffffc00f08947 */ /* 0x004fea000383ffff */
[----:B------:R-:W-:Y:S05]  /*96c0*/  BRA `(.L_x_169) ;  /* 0xffffff9800887947 */ /* 0x000fea000383ffff */
.L_x_45:
[----:B------:R-:W-:-:S07]  /*96d0*/  MOV R0, UR5 ;  /* 0x0000000500007c02 */ /* 0x000fce0008000f00 */
.L_x_170:
[----:B-1----:R1:W2:Y:S02]  /*96e0*/  SYNCS.PHASECHK.TRANS64.TRYWAIT P0, [R0+URZ], R2 ;  /* 0x00000002000075a7 */ /* 0x0022a400080011ff */
[----:B--2---:R-:W-:Y:S05]  /*96f0*/  @!P0 NANOSLEEP.SYNCS 0x989680 ;  /* 0x009896800000895d */ /* 0x004fea0003900000 */
[----:B------:R-:W2:Y:S02]  /*9700*/  @!P0 SYNCS.PHASECHK.TRANS64 P0, [R0+URZ], R2 ;  /* 0x00000002000085a7 */ /* 0x000ea400080010ff */
[----:B--2---:R-:W-:Y:S05]  /*9710*/  @!P0 BRA `(.L_x_170) ;  /* 0xfffffffc00f08947 */ /* 0x004fea000383ffff */
[----:B------:R-:W-:Y:S05]  /*9720*/  BRA `(.L_x_171) ;  /* 0xffffff9800987947 */ /* 0x000fea000383ffff */
.L_x_46:
[----:B------:R-:W-:-:S07]  /*9730*/  MOV R0, UR5 ;  /* 0x0000000500007c02 */ /* 0x000fce0008000f00 */
.L_x_172:
[----:B-1----:R1:W2:Y:S02]  /*9740*/  SYNCS.PHASECHK.TRANS64.TRYWAIT P0, [R0+URZ], R2 ;  /* 0x00000002000075a7 */ /* 0x0022a400080011ff */
[----:B--2---:R-:W-:Y:S05]  /*9750*/  @!P0 NANOSLEEP.SYNCS 0x989680 ;  /* 0x009896800000895d */ /* 0x004fea0003900000 */
[----:B------:R-:W2:Y:S02]  /*9760*/  @!P0 SYNCS.PHASECHK.TRANS64 P0, [R0+URZ], R2 ;  /* 0x00000002000085a7 */ /* 0x000ea400080010ff */
[----:B--2---:R-:W-:Y:S05]  /*9770*/  @!P0 BRA `(.L_x_172) ;  /* 0xfffffffc00f08947 */ /* 0x004fea000383ffff */
[----:B------:R-:W-:Y:S05]  /*9780*/  BRA `(.L_x_173) ;  /* 0xffffff9800a87947 */ /* 0x000fea000383ffff */
.L_x_47:
[----:B------:R-:W-:-:S07]  /*9790*/  MOV R0, UR5 ;  /* 0x0000000500007c02 */ /* 0x000fce0008000f00 */
.L_x_174:
[----:B-1----:R1:W2:Y:S02]  /*97a0*/  SYNCS.PHASECHK.TRANS64.TRYWAIT P0, [R0+URZ], R2 ;  /* 0x00000002000075a7 */ /* 0x0022a400080011ff */
[----:B--2---:R-:W-:Y:S05]  /*97b0*/  @!P0 NANOSLEEP.SYNCS 0x989680 ;  /* 0x009896800000895d */ /* 0x004fea0003900000 */
[----:B------:R-:W2:Y:S02]  /*97c0*/  @!P0 SYNCS.PHASECHK.TRANS64 P0, [R0+URZ], R2 ;  /* 0x00000002000085a7 */ /* 0x000ea400080010ff */
[----:B--2---:R-:W-:Y:S05]  /*97d0*/  @!P0 BRA `(.L_x_174) ;  /* 0xfffffffc00f08947 */ /* 0x004fea000383ffff */
[----:B------:R-:W-:Y:S05]  /*97e0*/  BRA `(.L_x_175) ;  /* 0xffffff9800b87947 */ /* 0x000fea000383ffff */
.L_x_48:
[----:B------:R-:W-:-:S07]  /*97f0*/  MOV R0, UR5 ;  /* 0x0000000500007c02 */ /* 0x000fce0008000f00 */
.L_x_176:
[----:B-1----:R1:W2:Y:S02]  /*9800*/  SYNCS.PHASECHK.TRANS64.TRYWAIT P0, [R0+URZ], R2 ;  /* 0x00000002000075a7 */ /* 0x0022a400080011ff */
[----:B--2---:R-:W-:Y:S05]  /*9810*/  @!P0 NANOSLEEP.SYNCS 0x989680 ;  /* 0x009896800000895d */ /* 0x004fea0003900000 */
[----:B------:R-:W2:Y:S02]  /*9820*/  @!P0 SYNCS.PHASECHK.TRANS64 P0, [R0+URZ], R2 ;  /* 0x00000002000085a7 */ /* 0x000ea400080010ff */
[----:B--2---:R-:W-:Y:S05]  /*9830*/  @!P0 BRA `(.L_x_176) ;  /* 0xfffffffc00f08947 */ /* 0x004fea000383ffff */
[----:B------:R-:W-:Y:S05]  /*9840*/  BRA `(.L_x_177) ;  /* 0xffffff9800c87947 */ /* 0x000fea000383ffff */
.L_x_49:
[----:B------:R-:W-:-:S07]  /*9850*/  MOV R0, UR5 ;  /* 0x0000000500007c02 */ /* 0x000fce0008000f00 */
.L_x_178:
[----:B-1----:R1:W2:Y:S02]  /*9860*/  SYNCS.PHASECHK.TRANS64.TRYWAIT P0, [R0+URZ], R2 ;  /* 0x00000002000075a7 */ /* 0x0022a400080011ff */
[----:B--2---:R-:W-:Y:S05]  /*9870*/  @!P0 NANOSLEEP.SYNCS 0x989680 ;  /* 0x009896800000895d */ /* 0x004fea0003900000 */
[----:B------:R-:W2:Y:S02]  /*9880*/  @!P0 SYNCS.PHASECHK.TRANS64 P0, [R0+URZ], R2 ;  /* 0x00000002000085a7 */ /* 0x000ea400080010ff */
[----:B--2---:R-:W-:Y:S05]  /*9890*/  @!P0 BRA `(.L_x_178) ;  /* 0xfffffffc00f08947 */ /* 0x004fea000383ffff */
[----:B------:R-:W-:Y:S05]  /*98a0*/  BRA `(.L_x_179) ;  /* 0xffffff9800d87947 */ /* 0x000fea000383ffff */
.L_x_50:
[----:B------:R-:W-:-:S07]  /*98b0*/  MOV R0, UR5 ;  /* 0x0000000500007c02 */ /* 0x000fce0008000f00 */
.L_x_180:
[----:B-1----:R1:W2:Y:S02]  /*98c0*/  SYNCS.PHASECHK.TRANS64.TRYWAIT P0, [R0+URZ], R2 ;  /* 0x00000002000075a7 */ /* 0x0022a400080011ff */
[----:B--2---:R-:W-:Y:S05]  /*98d0*/  @!P0 NANOSLEEP.SYNCS 0x989680 ;  /* 0x009896800000895d */ /* 0x004fea0003900000 */
[----:B------:R-:W2:Y:S02]  /*98e0*/  @!P0 SYNCS.PHASECHK.TRANS64 P0, [R0+URZ], R2 ;  /* 0x00000002000085a7 */ /* 0x000ea400080010ff */
[----:B--2---:R-:W-:Y:S05]  /*98f0*/  @!P0 BRA `(.L_x_180) ;  /* 0xfffffffc00f08947 */ /* 0x004fea000383ffff */
[----:B------:R-:W-:Y:S05]  /*9900*/  BRA `(.L_x_181) ;  /* 0xffffff9800e87947 */ /* 0x000fea000383ffff */
.L_x_51:
[----:B------:R-:W-:-:S07]  /*9910*/  MOV R0, UR5 ;  /* 0x0000000500007c02 */ /* 0x000fce0008000f00 */
.L_x_182:
[----:B-1----:R1:W2:Y:S02]  /*9920*/  SYNCS.PHASECHK.TRANS64.TRYWAIT P0, [R0+URZ], R2 ;  /* 0x00000002000075a7 */ /* 0x0022a400080011ff */
[----:B--2---:R-:W-:Y:S05]  /*9930*/  @!P0 NANOSLEEP.SYNCS 0x989680 ;  /* 0x009896800000895d */ /* 0x004fea0003900000 */
[----:B------:R-:W2:Y:S02]  /*9940*/  @!P0 SYNCS.PHASECHK.TRANS64 P0, [R0+URZ], R2 ;  /* 0x00000002000085a7 */ /* 0x000ea400080010ff */
[----:B--2---:R-:W-:Y:S05]  /*9950*/  @!P0 BRA `(.L_x_182) ;  /* 0xfffffffc00f08947 */ /* 0x004fea000383ffff */
[----:B------:R-:W-:Y:S05]  /*9960*/  BRA `(.L_x_183) ;  /* 0xffffff9800f87947 */ /* 0x000fea000383ffff */
.L_x_52:
[----:B------:R-:W-:-:S07]  /*9970*/  MOV R0, UR5 ;  /* 0x0000000500007c02 */ /* 0x000fce0008000f00 */
.L_x_184:
[----:B-1----:R1:W2:Y:S02]  /*9980*/  SYNCS.PHASECHK.TRANS64.TRYWAIT P0, [R0+URZ], R2 ;  /* 0x00000002000075a7 */ /* 0x0022a400080011ff */
[----:B--2---:R-:W-:Y:S05]  /*9990*/  @!P0 NANOSLEEP.SYNCS 0x989680 ;  /* 0x009896800000895d */ /* 0x004fea0003900000 */
[----:B------:R-:W2:Y:S02]  /*99a0*/  @!P0 SYNCS.PHASECHK.TRANS64 P0, [R0+URZ], R2 ;  /* 0x00000002000085a7 */ /* 0x000ea400080010ff */
[----:B--2---:R-:W-:Y:S05]  /*99b0*/  @!P0 BRA `(.L_x_184) ;  /* 0xfffffffc00f08947 */ /* 0x004fea000383ffff */
[----:B------:R-:W-:Y:S05]  /*99c0*/  BRA `(.L_x_185) ;  /* 0xffffff9c00087947 */ /* 0x000fea000383ffff */
.L_x_53:
[----:B------:R-:W-:-:S07]  /*99d0*/  MOV R0, UR5 ;  /* 0x0000000500007c02 */ /* 0x000fce0008000f00 */
.L_x_186:
[----:B-1----:R1:W2:Y:S02]  /*99e0*/  SYNCS.PHASECHK.TRANS64.TRYWAIT P0, [R0+URZ], R2 ;  /* 0x00000002000075a7 */ /* 0x0022a400080011ff */
[----:B--2---:R-:W-:Y:S05]  /*99f0*/  @!P0 NANOSLEEP.SYNCS 0x989680 ;  /* 0x009896800000895d */ /* 0x004fea0003900000 */
[----:B------:R-:W2:Y:S02]  /*9a00*/  @!P0 SYNCS.PHASECHK.TRANS64 P0, [R0+URZ], R2 ;  /* 0x00000002000085a7 */ /* 0x000ea400080010ff */
[----:B--2---:R-:W-:Y:S05]  /*9a10*/  @!P0 BRA `(.L_x_186) ;  /* 0xfffffffc00f08947 */ /* 0x004fea000383ffff */
[----:B------:R-:W-:Y:S05]  /*9a20*/  BRA `(.L_x_187) ;  /* 0xffffff9c00187947 */ /* 0x000fea000383ffff */
.L_x_54:
[----:B------:R-:W-:-:S07]  /*9a30*/  MOV R0, UR5 ;  /* 0x0000000500007c02 */ /* 0x000fce0008000f00 */
.L_x_188:
[----:B-1----:R1:W2:Y:S02]  /*9a40*/  SYNCS.PHASECHK.TRANS64.TRYWAIT P0, [R0+URZ], R2 ;  /* 0x00000002000075a7 */ /* 0x0022a400080011ff */
[----:B--2---:R-:W-:Y:S05]  /*9a50*/  @!P0 NANOSLEEP.SYNCS 0x989680 ;  /* 0x009896800000895d */ /* 0x004fea0003900000 */
[----:B------:R-:W2:Y:S02]  /*9a60*/  @!P0 SYNCS.PHASECHK.TRANS64 P0, [R0+URZ], R2 ;  /* 0x00000002000085a7 */ /* 0x000ea400080010ff */
[----:B--2---:R-:W-:Y:S05]  /*9a70*/  @!P0 BRA `(.L_x_188) ;  /* 0xfffffffc00f08947 */ /* 0x004fea000383ffff */
[----:B------:R-:W-:Y:S05]  /*9a80*/  BRA `(.L_x_189) ;  /* 0xffffff9c00287947 */ /* 0x000fea000383ffff */
.L_x_55:
[----:B------:R-:W-:-:S07]  /*9a90*/  MOV R0, UR5 ;  /* 0x0000000500007c02 */ /* 0x000fce0008000f00 */
.L_x_190:
[----:B-1----:R1:W2:Y:S02]  /*9aa0*/  SYNCS.PHASECHK.TRANS64.TRYWAIT P0, [R0+URZ], R2 ;  /* 0x00000002000075a7 */ /* 0x0022a400080011ff */
[----:B--2---:R-:W-:Y:S05]  /*9ab0*/  @!P0 NANOSLEEP.SYNCS 0x989680 ;  /* 0x009896800000895d */ /* 0x004fea0003900000 */
[----:B------:R-:W2:Y:S02]  /*9ac0*/  @!P0 SYNCS.PHASECHK.TRANS64 P0, [R0+URZ], R2 ;  /* 0x00000002000085a7 */ /* 0x000ea400080010ff */
[----:B--2---:R-:W-:Y:S05]  /*9ad0*/  @!P0 BRA `(.L_x_190) ;  /* 0xfffffffc00f08947 */ /* 0x004fea000383ffff */
[----:B------:R-:W-:Y:S05]  /*9ae0*/  BRA `(.L_x_191) ;  /* 0xffffff9c00387947 */ /* 0x000fea000383ffff */
.L_x_56:
[----:B------:R-:W-:-:S07]  /*9af0*/  MOV R0, UR5 ;  /* 0x0000000500007c02 */ /* 0x000fce0008000f00 */
.L_x_192:
[----:B-1----:R1:W2:Y:S02]  /*9b00*/  SYNCS.PHASECHK.TRANS64.TRYWAIT P0, [R0+URZ], R2 ;  /* 0x00000002000075a7 */ /* 0x0022a400080011ff */
[----:B--2---:R-:W-:Y:S05]  /*9b10*/  @!P0 NANOSLEEP.SYNCS 0x989680 ;  /* 0x009896800000895d */ /* 0x004fea0003900000 */
[----:B------:R-:W2:Y:S02]  /*9b20*/  @!P0 SYNCS.PHASECHK.TRANS64 P0, [R0+URZ], R2 ;  /* 0x00000002000085a7 */ /* 0x000ea400080010ff */
[----:B--2---:R-:W-:Y:S05]  /*9b30*/  @!P0 BRA `(.L_x_192) ;  /* 0xfffffffc00f08947 */ /* 0x004fea000383ffff */
[----:B------:R-:W-:Y:S05]  /*9b40*/  BRA `(.L_x_193) ;  /* 0xffffff9c00487947 */ /* 0x000fea000383ffff */
.L_x_57:
[----:B------:R-:W-:-:S07]  /*9b50*/  MOV R0, UR5 ;  /* 0x0000000500007c02 */ /* 0x000fce0008000f00 */
.L_x_194:
[----:B-1----:R1:W2:Y:S02]  /*9b60*/  SYNCS.PHASECHK.TRANS64.TRYWAIT P0, [R0+URZ], R2 ;  /* 0x00000002000075a7 */ /* 0x0022a400080011ff */
[----:B--2---:R-:W-:Y:S05]  /*9b70*/  @!P0 NANOSLEEP.SYNCS 0x989680 ;  /* 0x009896800000895d */ /* 0x004fea0003900000 */
[----:B------:R-:W2:Y:S02]  /*9b80*/  @!P0 SYNCS.PHASECHK.TRANS64 P0, [R0+URZ], R2 ;  /* 0x00000002000085a7 */ /* 0x000ea400080010ff */
[----:B--2---:R-:W-:Y:S05]  /*9b90*/  @!P0 BRA `(.L_x_194) ;  /* 0xfffffffc00f08947 */ /* 0x004fea000383ffff */
[----:B------:R-:W-:Y:S05]  /*9ba0*/  BRA `(.L_x_195) ;  /* 0xffffff9c00587947 */ /* 0x000fea000383ffff */
.L_x_58:
[----:B------:R-:W-:-:S07]  /*9bb0*/  MOV R0, UR5 ;  /* 0x0000000500007c02 */ /* 0x000fce0008000f00 */
.L_x_196:
[----:B-1----:R1:W2:Y:S02]  /*9bc0*/  SYNCS.PHASECHK.TRANS64.TRYWAIT P0, [R0+URZ], R2 ;  /* 0x00000002000075a7 */ /* 0x0022a400080011ff */
[----:B--2---:R-:W-:Y:S05]  /*9bd0*/  @!P0 NANOSLEEP.SYNCS 0x989680 ;  /* 0x009896800000895d */ /* 0x004fea0003900000 */
[----:B------:R-:W2:Y:S02]  /*9be0*/  @!P0 SYNCS.PHASECHK.TRANS64 P0, [R0+URZ], R2 ;  /* 0x00000002000085a7 */ /* 0x000ea400080010ff */
[----:B--2---:R-:W-:Y:S05]  /*9bf0*/  @!P0 BRA `(.L_x_196) ;  /* 0xfffffffc00f08947 */ /* 0x004fea000383ffff */
[----:B------:R-:W-:Y:S05]  /*9c00*/  BRA `(.L_x_197) ;  /* 0xffffff9c00687947 */ /* 0x000fea000383ffff */
.L_x_59:
[----:B------:R-:W-:-:S07]  /*9c10*/  MOV R0, UR5 ;  /* 0x0000000500007c02 */ /* 0x000fce0008000f00 */
.L_x_198:
[----:B-1----:R1:W2:Y:S02]  /*9c20*/  SYNCS.PHASECHK.TRANS64.TRYWAIT P0, [R0+URZ], R2 ;  /* 0x00000002000075a7 */ /* 0x0022a400080011ff */
[----:B--2---:R-:W-:Y:S05]  /*9c30*/  @!P0 NANOSLEEP.SYNCS 0x989680 ;  /* 0x009896800000895d */ /* 0x004fea0003900000 */
[----:B------:R-:W2:Y:S02]  /*9c40*/  @!P0 SYNCS.PHASECHK.TRANS64 P0, [R0+URZ], R2 ;  /* 0x00000002000085a7 */ /* 0x000ea400080010ff */
[----:B--2---:R-:W-:Y:S05]  /*9c50*/  @!P0 BRA `(.L_x_198) ;  /* 0xfffffffc00f08947 */ /* 0x004fea000383ffff */
[----:B------:R-:W-:Y:S05]  /*9c60*/  BRA `(.L_x_199) ;  /* 0xffffff9c00787947 */ /* 0x000fea000383ffff */
.L_x_60:
[----:B------:R-:W-:-:S07]  /*9c70*/  MOV R0, UR5 ;  /* 0x0000000500007c02 */ /* 0x000fce0008000f00 */
.L_x_200:
[----:B-1----:R1:W2:Y:S02]  /*9c80*/  SYNCS.PHASECHK.TRANS64.TRYWAIT P0, [R0+URZ], R2 ;  /* 0x00000002000075a7 */ /* 0x0022a400080011ff */
[----:B--2---:R-:W-:Y:S05]  /*9c90*/  @!P0 NANOSLEEP.SYNCS 0x989680 ;  /* 0x009896800000895d */ /* 0x004fea0003900000 */
[----:B------:R-:W2:Y:S02]  /*9ca0*/  @!P0 SYNCS.PHASECHK.TRANS64 P0, [R0+URZ], R2 ;  /* 0x00000002000085a7 */ /* 0x000ea400080010ff */
[----:B--2---:R-:W-:Y:S05]  /*9cb0*/  @!P0 BRA `(.L_x_200) ;  /* 0xfffffffc00f08947 */ /* 0x004fea000383ffff */
[----:B------:R-:W-:Y:S05]  /*9cc0*/  BRA `(.L_x_201) ;  /* 0xffffff9c00887947 */ /* 0x000fea000383ffff */
.L_x_61:
[----:B------:R-:W-:-:S07]  /*9cd0*/  MOV R0, UR5 ;  /* 0x0000000500007c02 */ /* 0x000fce0008000f00 */
.L_x_202:
[----:B-1----:R1:W2:Y:S02]  /*9ce0*/  SYNCS.PHASECHK.TRANS64.TRYWAIT P0, [R0+URZ], R2 ;  /* 0x00000002000075a7 */ /* 0x0022a400080011ff */
[----:B--2---:R-:W-:Y:S05]  /*9cf0*/  @!P0 NANOSLEEP.SYNCS 0x989680 ;  /* 0x009896800000895d */ /* 0x004fea0003900000 */
[----:B------:R-:W2:Y:S02]  /*9d00*/  @!P0 SYNCS.PHASECHK.TRANS64 P0, [R0+URZ], R2 ;  /* 0x00000002000085a7 */ /* 0x000ea400080010ff */
[----:B--2---:R-:W-:Y:S05]  /*9d10*/  @!P0 BRA `(.L_x_202) ;  /* 0xfffffffc00f08947 */ /* 0x004fea000383ffff */
[----:B------:R-:W-:Y:S05]  /*9d20*/  BRA `(.L_x_203) ;  /* 0xffffff9c00987947 */ /* 0x000fea000383ffff */
.L_x_62:
[----:B------:R-:W-:-:S07]  /*9d30*/  MOV R0, UR5 ;  /* 0x0000000500007c02 */ /* 0x000fce0008000f00 */
.L_x_204:
[----:B-1----:R1:W2:Y:S02]  /*9d40*/  SYNCS.PHASECHK.TRANS64.TRYWAIT P0, [R0+URZ], R2 ;  /* 0x00000002000075a7 */ /* 0x0022a400080011ff */
[----:B--2---:R-:W-:Y:S05]  /*9d50*/  @!P0 NANOSLEEP.SYNCS 0x989680 ;  /* 0x009896800000895d */ /* 0x004fea0003900000 */
[----:B------:R-:W2:Y:S02]  /*9d60*/  @!P0 SYNCS.PHASECHK.TRANS64 P0, [R0+URZ], R2 ;  /* 0x00000002000085a7 */ /* 0x000ea400080010ff */
[----:B--2---:R-:W-:Y:S05]  /*9d70*/  @!P0 BRA `(.L_x_204) ;  /* 0xfffffffc00f08947 */ /* 0x004fea000383ffff */
[----:B------:R-:W-:Y:S05]  /*9d80*/  BRA `(.L_x_205) ;  /* 0xffffff9c00a87947 */ /* 0x000fea000383ffff */
.L_x_63:
[----:B------:R-:W-:-:S07]  /*9d90*/  MOV R0, UR5 ;  /* 0x0000000500007c02 */ /* 0x000fce0008000f00 */
.L_x_206:
[----:B-1----:R1:W2:Y:S02]  /*9da0*/  SYNCS.PHASECHK.TRANS64.TRYWAIT P0, [R0+URZ], R2 ;  /* 0x00000002000075a7 */ /* 0x0022a400080011ff */
[----:B--2---:R-:W-:Y:S05]  /*9db0*/  @!P0 NANOSLEEP.SYNCS 0x989680 ;  /* 0x009896800000895d */ /* 0x004fea0003900000 */
[----:B------:R-:W2:Y:S02]  /*9dc0*/  @!P0 SYNCS.PHASECHK.TRANS64 P0, [R0+URZ], R2 ;  /* 0x00000002000085a7 */ /* 0x000ea400080010ff */
[----:B--2---:R-:W-:Y:S05]  /*9dd0*/  @!P0 BRA `(.L_x_206) ;  /* 0xfffffffc00f08947 */ /* 0x004fea000383ffff */
[----:B------:R-:W-:Y:S05]  /*9de0*/  BRA `(.L_x_207) ;  /* 0xffffff9c00b87947 */ /* 0x000fea000383ffff */
.L_x_64:
[----:B------:R-:W-:-:S07]  /*9df0*/  MOV R0, UR5 ;  /* 0x0000000500007c02 */ /* 0x000fce0008000f00 */
.L_x_208:
[----:B-1----:R1:W2:Y:S02]  /*9e00*/  SYNCS.PHASECHK.TRANS64.TRYWAIT P0, [R0+URZ], R2 ;  /* 0x00000002000075a7 */ /* 0x0022a400080011ff */
[----:B--2---:R-:W-:Y:S05]  /*9e10*/  @!P0 NANOSLEEP.SYNCS 0x989680 ;  /* 0x009896800000895d */ /* 0x004fea0003900000 */
[----:B------:R-:W2:Y:S02]  /*9e20*/  @!P0 SYNCS.PHASECHK.TRANS64 P0, [R0+URZ], R2 ;  /* 0x00000002000085a7 */ /* 0x000ea400080010ff */
[----:B--2---:R-:W-:Y:S05]  /*9e30*/  @!P0 BRA `(.L_x_208) ;  /* 0xfffffffc00f08947 */ /* 0x004fea000383ffff */
[----:B------:R-:W-:Y:S05]  /*9e40*/  BRA `(.L_x_209) ;  /* 0xffffff9c00c87947 */ /* 0x000fea000383ffff */
.L_x_65:
[----:B------:R-:W-:-:S07]  /*9e50*/  MOV R0, UR5 ;  /* 0x0000000500007c02 */ /* 0x000fce0008000f00 */
.L_x_210:
[----:B-1----:R1:W2:Y:S02]  /*9e60*/  SYNCS.PHASECHK.TRANS64.TRYWAIT P0, [R0+URZ], R2 ;  /* 0x00000002000075a7 */ /* 0x0022a400080011ff */
[----:B--2---:R-:W-:Y:S05]  /*9e70*/  @!P0 NANOSLEEP.SYNCS 0x989680 ;  /* 0x009896800000895d */ /* 0x004fea0003900000 */
[----:B------:R-:W2:Y:S02]  /*9e80*/  @!P0 SYNCS.PHASECHK.TRANS64 P0, [R0+URZ], R2 ;  /* 0x00000002000085a7 */ /* 0x000ea400080010ff */
[----:B--2---:R-:W-:Y:S05]  /*9e90*/  @!P0 BRA `(.L_x_210) ;  /* 0xfffffffc00f08947 */ /* 0x004fea000383ffff */
[----:B------:R-:W-:Y:S05]  /*9ea0*/  BRA `(.L_x_211) ;  /* 0xffffff9c00d87947 */ /* 0x000fea000383ffff */
.L_x_66:
[----:B------:R-:W-:-:S07]  /*9eb0*/  MOV R0, UR5 ;  /* 0x0000000500007c02 */ /* 0x000fce0008000f00 */
.L_x_212:
[----:B-1----:R1:W2:Y:S02]  /*9ec0*/  SYNCS.PHASECHK.TRANS64.TRYWAIT P0, [R0+URZ], R2 ;  /* 0x00000002000075a7 */ /* 0x0022a400080011ff */
[----:B--2---:R-:W-:Y:S05]  /*9ed0*/  @!P0 NANOSLEEP.SYNCS 0x989680 ;  /* 0x009896800000895d */ /* 0x004fea0003900000 */
[----:B------:R-:W2:Y:S02]  /*9ee0*/  @!P0 SYNCS.PHASECHK.TRANS64 P0, [R0+URZ], R2 ;  /* 0x00000002000085a7 */ /* 0x000ea400080010ff */
[----:B--2---:R-:W-:Y:S05]  /*9ef0*/  @!P0 BRA `(.L_x_212) ;  /* 0xfffffffc00f08947 */ /* 0x004fea000383ffff */
[----:B------:R-:W-:Y:S05]  /*9f00*/  BRA `(.L_x_213) ;  /* 0xffffff9c00e87947 */ /* 0x000fea000383ffff */
.L_x_67:
[----:B------:R-:W-:-:S07]  /*9f10*/  MOV R0, UR5 ;  /* 0x0000000500007c02 */ /* 0x000fce0008000f00 */
.L_x_214:
[----:B-1----:R1:W2:Y:S02]  /*9f20*/  SYNCS.PHASECHK.TRANS64.TRYWAIT P0, [R0+URZ], R2 ;  /* 0x00000002000075a7 */ /* 0x0022a400080011ff */
[----:B--2---:R-:W-:Y:S05]  /*9f30*/  @!P0 NANOSLEEP.SYNCS 0x989680 ;  /* 0x009896800000895d */ /* 0x004fea0003900000 */
[----:B------:R-:W2:Y:S02]  /*9f40*/  @!P0 SYNCS.PHASECHK.TRANS64 P0, [R0+URZ], R2 ;  /* 0x00000002000085a7 */ /* 0x000ea400080010ff */
[----:B--2---:R-:W-:Y:S05]  /*9f50*/  @!P0 BRA `(.L_x_214) ;  /* 0xfffffffc00f08947 */ /* 0x004fea000383ffff */
[----:B------:R-:W-:Y:S05]  /*9f60*/  BRA `(.L_x_215) ;  /* 0xffffff9c00f87947 */ /* 0x000fea000383ffff */
.L_x_68:
[----:B------:R-:W-:-:S07]  /*9f70*/  MOV R0, UR5 ;  /* 0x0000000500007c02 */ /* 0x000fce0008000f00 */
.L_x_216:
[----:B-1----:R1:W2:Y:S02]  /*9f80*/  SYNCS.PHASECHK.TRANS64.TRYWAIT P0, [R0+URZ], R2 ;  /* 0x00000002000075a7 */ /* 0x0022a400080011ff */
[----:B--2---:R-:W-:Y:S05]  /*9f90*/  @!P0 NANOSLEEP.SYNCS 0x989680 ;  /* 0x009896800000895d */ /* 0x004fea0003900000 */
[----:B------:R-:W2:Y:S02]  /*9fa0*/  @!P0 SYNCS.PHASECHK.TRANS64 P0, [R0+URZ], R2 ;  /* 0x00000002000085a7 */ /* 0x000ea400080010ff */
[----:B--2---:R-:W-:Y:S05]  /*9fb0*/  @!P0 BRA `(.L_x_216) ;  /* 0xfffffffc00f08947 */ /* 0x004fea000383ffff */
[----:B------:R-:W-:Y:S05]  /*9fc0*/  BRA `(.L_x_217) ;  /* 0xffffffa000087947 */ /* 0x000fea000383ffff */
.L_x_69:
[----:B------:R-:W-:-:S07]  /*9fd0*/  MOV R0, UR5 ;  /* 0x0000000500007c02 */ /* 0x000fce0008000f00 */
.L_x_218:
[----:B-1----:R1:W2:Y:S02]  /*9fe0*/  SYNCS.PHASECHK.TRANS64.TRYWAIT P0, [R0+URZ], R2 ;  /* 0x00000002000075a7 */ /* 0x0022a400080011ff */
[----:B--2---:R-:W-:Y:S05]  /*9ff0*/  @!P0 NANOSLEEP.SYNCS 0x989680 ;  /* 0x009896800000895d */ /* 0x004fea0003900000 */
[----:B------:R-:W2:Y:S02]  /*a000*/  @!P0 SYNCS.PHASECHK.TRANS64 P0, [R0+URZ], R2 ;  /* 0x00000002000085a7 */ /* 0x000ea400080010ff */
[----:B--2---:R-:W-:Y:S05]  /*a010*/  @!P0 BRA `(.L_x_218) ;  /* 0xfffffffc00f08947 */ /* 0x004fea000383ffff */
[----:B------:R-:W-:Y:S05]  /*a020*/  BRA `(.L_x_219) ;  /* 0xffffffa000187947 */ /* 0x000fea000383ffff */
.L_x_70:
[----:B------:R-:W-:-:S07]  /*a030*/  MOV R0, UR5 ;  /* 0x0000000500007c02 */ /* 0x000fce0008000f00 */
.L_x_220:
[----:B-1----:R1:W2:Y:S02]  /*a040*/  SYNCS.PHASECHK.TRANS64.TRYWAIT P0, [R0+URZ], R2 ;  /* 0x00000002000075a7 */ /* 0x0022a400080011ff */
[----:B--2---:R-:W-:Y:S05]  /*a050*/  @!P0 NANOSLEEP.SYNCS 0x989680 ;  /* 0x009896800000895d */ /* 0x004fea0003900000 */
[----:B------:R-:W2:Y:S02]  /*a060*/  @!P0 SYNCS.PHASECHK.TRANS64 P0, [R0+URZ], R2 ;  /* 0x00000002000085a7 */ /* 0x000ea400080010ff */
[----:B--2---:R-:W-:Y:S05]  /*a070*/  @!P0 BRA `(.L_x_220) ;  /* 0xfffffffc00f08947 */ /* 0x004fea000383ffff */
[----:B------:R-:W-:Y:S05]  /*a080*/  BRA `(.L_x_221) ;  /* 0xffffffa000287947 */ /* 0x000fea000383ffff */
.L_x_71:
[----:B------:R-:W-:-:S07]  /*a090*/  MOV R0, UR5 ;  /* 0x0000000500007c02 */ /* 0x000fce0008000f00 */
.L_x_222:
[----:B-1----:R1:W2:Y:S02]  /*a0a0*/  SYNCS.PHASECHK.TRANS64.TRYWAIT P0, [R0+URZ], R2 ;  /* 0x00000002000075a7 */ /* 0x0022a400080011ff */
[----:B--2---:R-:W-:Y:S05]  /*a0b0*/  @!P0 NANOSLEEP.SYNCS 0x989680 ;  /* 0x009896800000895d */ /* 0x004fea0003900000 */
[----:B------:R-:W2:Y:S02]  /*a0c0*/  @!P0 SYNCS.PHASECHK.TRANS64 P0, [R0+URZ], R2 ;  /* 0x00000002000085a7 */ /* 0x000ea400080010ff */
[----:B--2---:R-:W-:Y:S05]  /*a0d0*/  @!P0 BRA `(.L_x_222) ;  /* 0xfffffffc00f08947 */ /* 0x004fea000383ffff */
[----:B------:R-:W-:Y:S05]  /*a0e0*/  BRA `(.L_x_223) ;  /* 0xffffffa000387947 */ /* 0x000fea000383ffff */
.L_x_72:
[----:B------:R-:W-:-:S07]  /*a0f0*/  MOV R0, UR5 ;  /* 0x0000000500007c02 */ /* 0x000fce0008000f00 */
.L_x_224:
[----:B-1----:R1:W2:Y:S02]  /*a100*/  SYNCS.PHASECHK.TRANS64.TRYWAIT P0, [R0+URZ], R2 ;  /* 0x00000002000075a7 */ /* 0x0022a400080011ff */
[----:B--2---:R-:W-:Y:S05]  /*a110*/  @!P0 NANOSLEEP.SYNCS 0x989680 ;  /* 0x009896800000895d */ /* 0x004fea0003900000 */
[----:B------:R-:W2:Y:S02]  /*a120*/  @!P0 SYNCS.PHASECHK.TRANS64 P0, [R0+URZ], R2 ;  /* 0x00000002000085a7 */ /* 0x000ea400080010ff */
[----:B--2---:R-:W-:Y:S05]  /*a130*/  @!P0 BRA `(.L_x_224) ;  /* 0xfffffffc00f08947 */ /* 0x004fea000383ffff */
[----:B------:R-:W-:Y:S05]  /*a140*/  BRA `(.L_x_225) ;  /* 0xffffffa000487947 */ /* 0x000fea000383ffff */
.L_x_73:
[----:B------:R-:W-:-:S07]  /*a150*/  MOV R0, UR5 ;  /* 0x0000000500007c02 */ /* 0x000fce0008000f00 */
.L_x_226:
[----:B-1----:R1:W2:Y:S02]  /*a160*/  SYNCS.PHASECHK.TRANS64.TRYWAIT P0, [R0+URZ], R2 ;  /* 0x00000002000075a7 */ /* 0x0022a400080011ff */
[----:B--2---:R-:W-:Y:S05]  /*a170*/  @!P0 NANOSLEEP.SYNCS 0x989680 ;  /* 0x009896800000895d */ /* 0x004fea0003900000 */
[----:B------:R-:W2:Y:S02]  /*a180*/  @!P0 SYNCS.PHASECHK.TRANS64 P0, [R0+URZ], R2 ;  /* 0x00000002000085a7 */ /* 0x000ea400080010ff */
[----:B--2---:R-:W-:Y:S05]  /*a190*/  @!P0 BRA `(.L_x_226) ;  /* 0xfffffffc00f08947 */ /* 0x004fea000383ffff */
[----:B------:R-:W-:Y:S05]  /*a1a0*/  BRA `(.L_x_227) ;  /* 0xffffffa000587947 */ /* 0x000fea000383ffff */
.L_x_74:
[----:B------:R-:W-:-:S07]  /*a1b0*/  MOV R0, UR5 ;  /* 0x0000000500007c02 */ /* 0x000fce0008000f00 */
.L_x_228:
[----:B-1----:R1:W2:Y:S02]  /*a1c0*/  SYNCS.PHASECHK.TRANS64.TRYWAIT P0, [R0+URZ], R2 ;  /* 0x00000002000075a7 */ /* 0x0022a400080011ff */
[----:B--2---:R-:W-:Y:S05]  /*a1d0*/  @!P0 NANOSLEEP.SYNCS 0x989680 ;  /* 0x009896800000895d */ /* 0x004fea0003900000 */
[----:B------:R-:W2:Y:S02]  /*a1e0*/  @!P0 SYNCS.PHASECHK.TRANS64 P0, [R0+URZ], R2 ;  /* 0x00000002000085a7 */ /* 0x000ea400080010ff */
[----:B--2---:R-:W-:Y:S05]  /*a1f0*/  @!P0 BRA `(.L_x_228) ;  /* 0xfffffffc00f08947 */ /* 0x004fea000383ffff */
[----:B------:R-:W-:Y:S05]  /*a200*/  BRA `(.L_x_229) ;  /* 0xffffffa000687947 */ /* 0x000fea000383ffff */
.L_x_77:
[----:B------:R-:W-:-:S07]  /*a210*/  MOV R4, UR4 ;  /* 0x0000000400047c02 */ /* 0x000fce0008000f00 */
.L_x_230:
[----:B--2---:R2:W3:Y:S02]  /*a220*/  SYNCS.PHASECHK.TRANS64.TRYWAIT P1, [R4+URZ+0x278], R6 ;  /* 0x00027806040075a7 */ /* 0x0044e400080211ff */
[----:B---3--:R-:W-:Y:S05]  /*a230*/  @!P1 NANOSLEEP.SYNCS 0x989680 ;  /* 0x009896800000995d */ /* 0x008fea0003900000 */
[----:B------:R-:W3:Y:S02]  /*a240*/  @!P1 SYNCS.PHASECHK.TRANS64 P1, [R4+URZ+0x278], R6 ;  /* 0x00027806040095a7 */ /* 0x000ee400080210ff */
[----:B---3--:R-:W-:Y:S05]  /*a250*/  @!P1 BRA `(.L_x_230) ;  /* 0xfffffffc00f09947 */ /* 0x008fea000383ffff */
[----:B------:R-:W-:Y:S05]  /*a260*/  BRA `(.L_x_231) ;  /* 0xffffffa000d87947 */ /* 0x000fea000383ffff */
.L_x_78:
[----:B--2---:R-:W-:-:S07]  /*a270*/  MOV R4, UR4 ;  /* 0x0000000400047c02 */ /* 0x004fce0008000f00 */
.L_x_232:
[----:B--2---:R2:W3:Y:S02]  /*a280*/  SYNCS.PHASECHK.TRANS64.TRYWAIT P1, [R4+URZ+0x270], R5 ;  /* 0x00027005040075a7 */ /* 0x0044e400080211ff */
[----:B---3--:R-:W-:Y:S05]  /*a290*/  @!P1 NANOSLEEP.SYNCS 0x989680 ;  /* 0x009896800000995d */ /* 0x008fea0003900000 */
[----:B------:R-:W3:Y:S02]  /*a2a0*/  @!P1 SYNCS.PHASECHK.TRANS64 P1, [R4+URZ+0x270], R5 ;  /* 0x00027005040095a7 */ /* 0x000ee400080210ff */
[----:B---3--:R-:W-:Y:S05]  /*a2b0*/  @!P1 BRA `(.L_x_232) ;  /* 0xfffffffc00f09947 */ /* 0x008fea000383ffff */
[----:B------:R-:W-:Y:S05]  /*a2c0*/  BRA `(.L_x_233) ;  /* 0xffffffa000e07947 */ /* 0x000fea000383ffff */
.L_x_88:
[----:B--2---:R-:W-:-:S04]  /*a2d0*/  MOV R5, UR5 ;  /* 0x0000000500057c02 */ /* 0x004fc80008000f00 */
[----:B------:R2:W3:Y:S03]  /*a2e0*/  SYNCS.PHASECHK.TRANS64.TRYWAIT P0, [R5+URZ+0x8], R6 ;  /* 0x00000806050075a7 */ /* 0x0004e600080011ff */
[----:B---3--:R-:W-:Y:S05]  /*a2f0*/  @!P0 NANOSLEEP.SYNCS 0x989680 ;  /* 0x009896800000895d */ /* 0x008fea0003900000 */
[----:B------:R-:W3:Y:S02]  /*a300*/  @!P0 SYNCS.PHASECHK.TRANS64 P0, [R5+URZ+0x8], R6 ;  /* 0x00000806050085a7 */ /* 0x000ee400080010ff */
[----:B---3--:R-:W-:Y:S05]  /*a310*/  @!P0 BRA `(.L_x_88) ;  /* 0xfffffffc00ec8947 */ /* 0x008fea000383ffff */
[----:B------:R-:W-:Y:S05]  /*a320*/  BRA `(.L_x_87) ;  /* 0xffffffa400ac7947 */ /* 0x000fea000383ffff */
.L_x_90:
[----:B------:R-:W-:Y:S01]  /*a330*/  BSSY B0, `(.L_x_234) ;  /* 0x0000006000007945 */ /* 0x000fe20003800000 */
[----:B------:R-:W-:-:S07]  /*a340*/  MOV R15, 0xffffffff ;  /* 0xffffffff000f7802 */ /* 0x000fce0000000f00 */
[----:B-12--5:R-:W-:Y:S05]  /*a350*/  WARPSYNC.COLLECTIVE R15, `(.L_x_235) ;  /* 0x000000000f0c7348 */ /* 0x026fea0003c00000 */
[----:B------:R-:W-:Y:S02]  /*a360*/  ELECT P6, UR79, PT ;  /* 0x00000000004f782f */ /* 0x000fe400038c0000 */
[----:B------:R-:W-:Y:S01]  /*a370*/  MOV R14, UR79 ;  /* 0x0000004f000e7c02 */ /* 0x000fe20008000f00 */
[----:B-12--5:R-:W-:Y:S10]  /*a380*/  ENDCOLLECTIVE ;  /* 0x000000000000791b */ /* 0x026ff40003800000 */
.L_x_235:
[----:B------:R-:W-:Y:S05]  /*a390*/  BSYNC B0 ;  /* 0x0000000000007941 */ /* 0x000fea0003800000 */
.L_x_234:
[----:B------:R-:W-:Y:S05]  /*a3a0*/  BRA `(.L_x_236) ;  /* 0xffffffa400dc7947 */ /* 0x000fea000383ffff */
.L_x_92:
[----:B--2---:R-:W-:-:S04]  /*a3b0*/  MOV R3, UR5 ;  /* 0x0000000500037c02 */ /* 0x004fc80008000f00 */
[----:B------:R2:W3:Y:S03]  /*a3c0*/  SYNCS.PHASECHK.TRANS64.TRYWAIT P0, [R3+URZ+0x8], R4 ;  /* 0x00000804030075a7 */ /* 0x0004e600080011ff */
[----:B---3--:R-:W-:Y:S05]  /*a3d0*/  @!P0 NANOSLEEP.SYNCS 0x989680 ;  /* 0x009896800000895d */ /* 0x008fea0003900000 */
[----:B------:R-:W3:Y:S02]  /*a3e0*/  @!P0 SYNCS.PHASECHK.TRANS64 P0, [R3+URZ+0x8], R4 ;  /* 0x00000804030085a7 */ /* 0x000ee400080010ff */
[----:B---3--:R-:W-:Y:S05]  /*a3f0*/  @!P0 BRA `(.L_x_92) ;  /* 0xfffffffc00ec8947 */ /* 0x008fea000383ffff */
[----:B------:R-:W-:Y:S05]  /*a400*/  BRA `(.L_x_91) ;  /* 0xffffffa400e07947 */ /* 0x000fea000383ffff */
.L_x_93:
[----:B------:R-:W-:-:S07]  /*a410*/  MOV R4, UR17 ;  /* 0x0000001100047c02 */ /* 0x000fce0008000f00 */
.L_x_237:
[----:B-1----:R1:W2:Y:S02]  /*a420*/  SYNCS.PHASECHK.TRANS64.TRYWAIT P0, [R4+URZ+0x270], R5 ;  /* 0x00027005040075a7 */ /* 0x0022a400080011ff */
[----:B--2---:R-:W-:Y:S05]  /*a430*/  @!P0 NANOSLEEP.SYNCS 0x989680 ;  /* 0x009896800000895d */ /* 0x004fea0003900000 */
[----:B------:R-:W2:Y:S02]  /*a440*/  @!P0 SYNCS.PHASECHK.TRANS64 P0, [R4+URZ+0x270], R5 ;  /* 0x00027005040085a7 */ /* 0x000ea400080010ff */
[----:B--2---:R-:W-:Y:S05]  /*a450*/  @!P0 BRA `(.L_x_237) ;  /* 0xfffffffc00f08947 */ /* 0x004fea000383ffff */
[----:B------:R-:W-:Y:S05]  /*a460*/  BRA `(.L_x_238) ;  /* 0xffffffa800c87947 */ /* 0x000fea000383ffff */
.L_x_95:
[----:B------:R-:W-:-:S07]  /*a470*/  MOV R4, UR22 ;  /* 0x0000001600047c02 */ /* 0x000fce0008000f00 */
.L_x_239:
[----:B-1----:R1:W2:Y:S02]  /*a480*/  SYNCS.PHASECHK.TRANS64.TRYWAIT P0, [R4+URZ+0x290], R5 ;  /* 0x00029005040075a7 */ /* 0x0022a400080011ff */
[----:B--2---:R-:W-:Y:S05]  /*a490*/  @!P0 NANOSLEEP.SYNCS 0x989680 ;  /* 0x009896800000895d */ /* 0x004fea0003900000 */
[----:B------:R-:W2:Y:S02]  /*a4a0*/  @!P0 SYNCS.PHASECHK.TRANS64 P0, [R4+URZ+0x290], R5 ;  /* 0x00029005040085a7 */ /* 0x000ea400080010ff */
[----:B--2---:R-:W-:Y:S05]  /*a4b0*/  @!P0 BRA `(.L_x_239) ;  /* 0xfffffffc00f08947 */ /* 0x004fea000383ffff */
[----:B------:R-:W-:Y:S05]  /*a4c0*/  BRA `(.L_x_94) ;  /* 0xffffffa800e87947 */ /* 0x000fea000383ffff */
.L_x_99:
[----:B-1----:R-:W-:Y:S07]  /*a4d0*/  MOV R4, UR10 ;  /* 0x0000000a00047c02 */ /* 0x002fee0008000f00 */
.L_x_240:
[----:B-1----:R1:W2:Y:S02]  /*a4e0*/  SYNCS.PHASECHK.TRANS64.TRYWAIT P0, [R4+URZ], R6 ;  /* 0x00000006040075a7 */ /* 0x0022a400080011ff */
[----:B--2---:R-:W-:Y:S05]  /*a4f0*/  @!P0 NANOSLEEP.SYNCS 0x989680 ;  /* 0x009896800000895d */ /* 0x004fea0003900000 */
[----:B------:R-:W2:Y:S02]  /*a500*/  @!P0 SYNCS.PHASECHK.TRANS64 P0, [R4+URZ], R6 ;  /* 0x00000006040085a7 */ /* 0x000ea400080010ff */
[----:B--2---:R-:W-:Y:S05]  /*a510*/  @!P0 BRA `(.L_x_240) ;  /* 0xfffffffc00f08947 */ /* 0x004fea000383ffff */
[----:B------:R-:W-:Y:S05]  /*a520*/  BRA `(.L_x_98) ;  /* 0xffffffac000c7947 */ /* 0x000fea000383ffff */
.L_x_103:
[----:B--2---:R-:W-:-:S07]  /*a530*/  MOV R0, UR4 ;  /* 0x0000000400007c02 */ /* 0x004fce0008000f00 */
.L_x_241:
[----:B-1----:R1:W2:Y:S02]  /*a540*/  SYNCS.PHASECHK.TRANS64.TRYWAIT P0, [R0+URZ], R2 ;  /* 0x00000002000075a7 */ /* 0x0022a400080011ff */
[----:B--2---:R-:W-:Y:S05]  /*a550*/  @!P0 NANOSLEEP.SYNCS 0x989680 ;  /* 0x009896800000895d */ /* 0x004fea0003900000 */
[----:B------:R-:W2:Y:S02]  /*a560*/  @!P0 SYNCS.PHASECHK.TRANS64 P0, [R0+URZ], R2 ;  /* 0x00000002000085a7 */ /* 0x000ea400080010ff */
[----:B--2---:R-:W-:Y:S05]  /*a570*/  @!P0 BRA `(.L_x_241) ;  /* 0xfffffffc00f08947 */ /* 0x004fea000383ffff */
[----:B------:R-:W-:Y:S05]  /*a580*/  BRA `(.L_x_242) ;  /* 0xffffffac00e47947 */ /* 0x000fea000383ffff */
.L_x_106:
[----:B------:R-:W-:-:S07]  /*a590*/  MOV R0, UR17 ;  /* 0x0000001100007c02 */ /* 0x000fce0008000f00 */
.L_x_243:
[----:B-1----:R1:W2:Y:S02]  /*a5a0*/  SYNCS.PHASECHK.TRANS64.TRYWAIT P1, [R0+URZ+0x2a0], R2 ;  /* 0x0002a002000075a7 */ /* 0x0022a400080211ff */
[----:B--2---:R-:W-:Y:S05]  /*a5b0*/  @!P1 NANOSLEEP.SYNCS 0x989680 ;  /* 0x009896800000995d */ /* 0x004fea0003900000 */
[----:B------:R-:W2:Y:S02]  /*a5c0*/  @!P1 SYNCS.PHASECHK.TRANS64 P1, [R0+URZ+0x2a0], R2 ;  /* 0x0002a002000095a7 */ /* 0x000ea400080210ff */
[----:B--2---:R-:W-:Y:S05]  /*a5d0*/  @!P1 BRA `(.L_x_243) ;  /* 0xfffffffc00f09947 */ /* 0x004fea000383ffff */
[----:B------:R-:W-:Y:S05]  /*a5e0*/  BRA `(.L_x_244) ;  /* 0xffffffb000307947 */ /* 0x000fea000383ffff */
.L_x_111:
[----:B------:R-:W-:Y:S07]  /*a5f0*/  MOV R0, UR31 ;  /* 0x0000001f00007c02 */ /* 0x000fee0008000f00 */
.L_x_245:
[----:B--2---:R2:W4:Y:S02]  /*a600*/  SYNCS.PHASECHK.TRANS64.TRYWAIT P0, [R0+URZ+0x270], R2 ;  /* 0x00027002000075a7 */ /* 0x00452400080011ff */
[----:B----4-:R-:W-:Y:S05]  /*a610*/  @!P0 NANOSLEEP.SYNCS 0x989680 ;  /* 0x009896800000895d */ /* 0x010fea0003900000 */
[----:B------:R-:W4:Y:S02]  /*a620*/  @!P0 SYNCS.PHASECHK.TRANS64 P0, [R0+URZ+0x270], R2 ;  /* 0x00027002000085a7 */ /* 0x000f2400080010ff */
[----:B----4-:R-:W-:Y:S05]  /*a630*/  @!P0 BRA `(.L_x_245) ;  /* 0xfffffffc00f08947 */ /* 0x010fea000383ffff */
[----:B------:R-:W-:Y:S05]  /*a640*/  BRA `(.L_x_246) ;  /* 0xffffffb400687947 */ /* 0x000fea000383ffff */
.L_x_114:
[----:B------:R-:W-:Y:S07]  /*a650*/  MOV R0, UR31 ;  /* 0x0000001f00007c02 */ /* 0x000fee0008000f00 */
.L_x_247:
[----:B-1----:R1:W2:Y:S02]  /*a660*/  SYNCS.PHASECHK.TRANS64.TRYWAIT P2, [R0+URZ+0x268], R2 ;  /* 0x00026802000075a7 */ /* 0x0022a400080411ff */
[----:B--2---:R-:W-:Y:S05]  /*a670*/  @!P2 NANOSLEEP.SYNCS 0x989680 ;  /* 0x009896800000a95d */ /* 0x004fea0003900000 */
[----:B------:R-:W2:Y:S02]  /*a680*/  @!P2 SYNCS.PHASECHK.TRANS64 P2, [R0+URZ+0x268], R2 ;  /* 0x000268020000a5a7 */ /* 0x000ea400080410ff */
[----:B--2---:R-:W-:Y:S05]  /*a690*/  @!P2 BRA `(.L_x_247) ;  /* 0xfffffffc00f0a947 */ /* 0x004fea000383ffff */
[----:B------:R-:W-:Y:S05]  /*a6a0*/  BRA `(.L_x_113) ;  /* 0xffffffb800c87947 */ /* 0x000fea000383ffff */
.L_x_117:
[----:B------:R-:W-:Y:S07]  /*a6b0*/  MOV R0, UR7 ;  /* 0x0000000700007c02 */ /* 0x000fee0008000f00 */
.L_x_248:
[----:B-1----:R1:W2:Y:S02]  /*a6c0*/  SYNCS.PHASECHK.TRANS64.TRYWAIT P1, [R0+URZ+0x248], R2 ;  /* 0x00024802000075a7 */ /* 0x0022a400080211ff */
[----:B--2---:R-:W-:Y:S05]  /*a6d0*/  @!P1 NANOSLEEP.SYNCS 0x989680 ;  /* 0x009896800000995d */ /* 0x004fea0003900000 */
[----:B------:R-:W2:Y:S02]  /*a6e0*/  @!P1 SYNCS.PHASECHK.TRANS64 P1, [R0+URZ+0x248], R2 ;  /* 0x00024802000095a7 */ /* 0x000ea400080210ff */
[----:B--2---:R-:W-:Y:S05]  /*a6f0*/  @!P1 BRA `(.L_x_248) ;  /* 0xfffffffc00f09947 */ /* 0x004fea000383ffff */
[----:B------:R-:W-:Y:S05]  /*a700*/  BRA `(.L_x_249) ;  /* 0xffffffbc00607947 */ /* 0x000fea000383ffff */
.L_x_118:
[----:B------:R-:W-:Y:S07]  /*a710*/  MOV R0, UR5 ;  /* 0x0000000500007c02 */ /* 0x000fee0008000f00 */
.L_x_250:
[----:B-1----:R1:W2:Y:S02]  /*a720*/  SYNCS.PHASECHK.TRANS64.TRYWAIT P0, [R0+URZ+0x248], R2 ;  /* 0x00024802000075a7 */ /* 0x0022a400080011ff */
[----:B--2---:R-:W-:Y:S05]  /*a730*/  @!P0 NANOSLEEP.SYNCS 0x989680 ;  /* 0x009896800000895d */ /* 0x004fea0003900000 */
[----:B------:R-:W2:Y:S02]  /*a740*/  @!P0 SYNCS.PHASECHK.TRANS64 P0, [R0+URZ+0x248], R2 ;  /* 0x00024802000085a7 */ /* 0x000ea400080010ff */
[----:B--2---:R-:W-:Y:S05]  /*a750*/  @!P0 BRA `(.L_x_250) ;  /* 0xfffffffc00f08947 */ /* 0x004fea000383ffff */
[----:B------:R-:W-:Y:S05]  /*a760*/  BRA `(.L_x_251) ;  /* 0xffffffbc00ec7947 */ /* 0x000fea000383ffff */
.L_x_120:
[----:B------:R-:W-:-:S07]  /*a770*/  MOV R0, UR4 ;  /* 0x0000000400007c02 */ /* 0x000fce0008000f00 */
.L_x_252:
[----:B-1----:R1:W3:Y:S02]  /*a780*/  SYNCS.PHASECHK.TRANS64.TRYWAIT P0, [R0+URZ], R2 ;  /* 0x00000002000075a7 */ /* 0x0022e400080011ff */
[----:B---3--:R-:W-:Y:S05]  /*a790*/  @!P0 NANOSLEEP.SYNCS 0x989680 ;  /* 0x009896800000895d */ /* 0x008fea0003900000 */
[----:B------:R-:W3:Y:S02]  /*a7a0*/  @!P0 SYNCS.PHASECHK.TRANS64 P0, [R0+URZ], R2 ;  /* 0x00000002000085a7 */ /* 0x000ee400080010ff */
[----:B---3--:R-:W-:Y:S05]  /*a7b0*/  @!P0 BRA `(.L_x_252) ;  /* 0xfffffffc00f08947 */ /* 0x008fea000383ffff */
[----:B------:R-:W-:Y:S05]  /*a7c0*/  BRA `(.L_x_253) ;  /* 0xffffffc0009c7947 */ /* 0x000fea000383ffff */
.L_x_121:
[----:B------:R-:W-:-:S07]  /*a7d0*/  MOV R0, UR5 ;  /* 0x0000000500007c02 */ /* 0x000fce0008000f00 */
.L_x_254:
[----:B-1----:R1:W2:Y:S02]  /*a7e0*/  SYNCS.PHASECHK.TRANS64.TRYWAIT P0, [R0+URZ], R2 ;  /* 0x00000002000075a7 */ /* 0x0022a400080011ff */
[----:B--2---:R-:W-:Y:S05]  /*a7f0*/  @!P0 NANOSLEEP.SYNCS 0x989680 ;  /* 0x009896800000895d */ /* 0x004fea0003900000 */
[----:B------:R-:W2:Y:S02]  /*a800*/  @!P0 SYNCS.PHASECHK.TRANS64 P0, [R0+URZ], R2 ;  /* 0x00000002000085a7 */ /* 0x000ea400080010ff */
[----:B--2---:R-:W-:Y:S05]  /*a810*/  @!P0 BRA `(.L_x_254) ;  /* 0xfffffffc00f08947 */ /* 0x004fea000383ffff */
[----:B------:R-:W-:Y:S05]  /*a820*/  BRA `(.L_x_255) ;  /* 0xffffffc000a87947 */ /* 0x000fea000383ffff */
.L_x_123:
[----:B------:R-:W-:Y:S07]  /*a830*/  MOV R0, UR45 ;  /* 0x0000002d00007c02 */ /* 0x000fee0008000f00 */
.L_x_256:
[----:B-1----:R1:W2:Y:S02]  /*a840*/  SYNCS.PHASECHK.TRANS64.TRYWAIT P0, [R0+URZ+0x270], R2 ;  /* 0x00027002000075a7 */ /* 0x0022a400080011ff */
[----:B--2---:R-:W-:Y:S05]  /*a850*/  @!P0 NANOSLEEP.SYNCS 0x989680 ;  /* 0x009896800000895d */ /* 0x004fea0003900000 */
[----:B------:R-:W2:Y:S02]  /*a860*/  @!P0 SYNCS.PHASECHK.TRANS64 P0, [R0+URZ+0x270], R2 ;  /* 0x00027002000085a7 */ /* 0x000ea400080010ff */
[----:B--2---:R-:W-:Y:S05]  /*a870*/  @!P0 BRA `(.L_x_256) ;  /* 0xfffffffc00f08947 */ /* 0x004fea000383ffff */
[----:B------:R-:W-:Y:S05]  /*a880*/  BRA `(.L_x_257) ;  /* 0xffffffc400907947 */ /* 0x000fea000383ffff */
.L_x_133:
[----:B-1----:R1:W3:Y:S02]  /*a890*/  SYNCS.PHASECHK.TRANS64.TRYWAIT P1, [R0+URZ+0x230], R2 ;  /* 0x00023002000075a7 */ /* 0x0022e400080211ff */
[----:B---3--:R-:W-:Y:S05]  /*a8a0*/  @!P1 NANOSLEEP.SYNCS 0x989680 ;  /* 0x009896800000995d */ /* 0x008fea0003900000 */
[----:B------:R-:W3:Y:S02]  /*a8b0*/  @!P1 SYNCS.PHASECHK.TRANS64 P1, [R0+URZ+0x230], R2 ;  /* 0x00023002000095a7 */ /* 0x000ee400080210ff */
[----:B---3--:R-:W-:Y:S05]  /*a8c0*/  @!P1 BRA `(.L_x_133) ;  /* 0xfffffffc00f09947 */ /* 0x008fea000383ffff */
[----:B------:R-:W-:Y:S05]  /*a8d0*/  BRA `(.L_x_132) ;  /* 0xffffffd400587947 */ /* 0x000fea000383ffff */
.L_x_135:
[----:B-1----:R1:W4:Y:S02]  /*a8e0*/  SYNCS.PHASECHK.TRANS64.TRYWAIT P0, [R59+URZ+0x280], R3 ;  /* 0x000280033b0075a7 */ /* 0x00232400080011ff */
[----:B----4-:R-:W-:Y:S05]  /*a8f0*/  @!P0 NANOSLEEP.SYNCS 0x989680 ;  /* 0x009896800000895d */ /* 0x010fea0003900000 */
[----:B------:R-:W4:Y:S02]  /*a900*/  @!P0 SYNCS.PHASECHK.TRANS64 P0, [R59+URZ+0x280], R3 ;  /* 0x000280033b0085a7 */ /* 0x000f2400080010ff */
[----:B----4-:R-:W-:Y:S05]  /*a910*/  @!P0 BRA `(.L_x_135) ;  /* 0xfffffffc00f08947 */ /* 0x010fea000383ffff */
[----:B------:R-:W-:Y:S05]  /*a920*/  BRA `(.L_x_134) ;  /* 0xffffffd400887947 */ /* 0x000fea000383ffff */
.L_x_146:
[----:B-1----:R1:W2:Y:S02]  /*a930*/  SYNCS.PHASECHK.TRANS64.TRYWAIT P0, [R3+URZ+0x230], R27 ;  /* 0x0002301b030075a7 */ /* 0x0022a400080011ff */
[----:B--2---:R-:W-:Y:S05]  /*a940*/  @!P0 NANOSLEEP.SYNCS 0x989680 ;  /* 0x009896800000895d */ /* 0x004fea0003900000 */
[----:B------:R-:W2:Y:S02]  /*a950*/  @!P0 SYNCS.PHASECHK.TRANS64 P0, [R3+URZ+0x230], R27 ;  /* 0x0002301b030085a7 */ /* 0x000ea400080010ff */
[----:B--2---:R-:W-:Y:S05]  /*a960*/  @!P0 BRA `(.L_x_146) ;  /* 0xfffffffc00f08947 */ /* 0x004fea000383ffff */
[----:B------:R-:W-:Y:S05]  /*a970*/  BRA `(.L_x_145) ;  /* 0xffffffdc00bc7947 */ /* 0x000fea000383ffff */
        .weak           $__internal_0_$__cuda_sm10x_tcgen05_guardrail_trap_col_being_dealloced_not_returned_by_alloc
        .type           $__internal_0_$__cuda_sm10x_tcgen05_guardrail_trap_col_being_dealloced_not_returned_by_alloc,@function
        .size           $__internal_0_$__cuda_sm10x_tcgen05_guardrail_trap_col_being_dealloced_not_returned_by_alloc,($__internal_1_$__cuda_sm10x_tcgen05_guardrail_trap_phase_invalid_during_alloc - $__internal_0_$__cuda_sm10x_tcgen05_guardrail_trap_col_being_dealloced_not_returned_by_alloc)
$__internal_0_$__cuda_sm10x_tcgen05_guardrail_trap_col_being_dealloced_not_returned_by_alloc:
[----:B------:R-:W-:Y:S05]  /*a980*/  BPT.TRAP 0x1 ;  /* 0x000000040000795c */ /* 0x000fea0000300000 */
[----:B------:R-:W-:-:S04]  /*a990*/  HFMA2 R3, -RZ, RZ, 0, 0 ;  /* 0x00000000ff037431 */ /* 0x000fc800000001ff */
[----:B------:R-:W-:Y:S05]  /*a9a0*/  RET.REL.NODEC R2 `(_ZN7cutlass13device_kernelINS_4conv6kernel13ConvUniversalINS1_16ConvProblemShapeILNS1_8OperatorE1ELi2EEENS1_10collective14CollectiveConvINS1_47MainloopSm100TmaUmmaWarpSpecializedImplicitGemmILS5_1ELi35ELi2ELi1ELi2EN4cute5tupleIJNSA_1CILi2EEENSC_ILi1EEESE_EEEEENSB_IJNSC_ILi128EEENSC_ILi64EEENSB_IJNSC_ILi32EEEEEEEEENS_6half_tESM_NSA_8TiledMMAINSA_8MMA_AtomIJNSA_26SM100_MMA_F16BF16_2x1SM_SSISM_SM_fLi128ELi64ELNSA_4UMMA5MajorE0ELSR_1ELNSQ_7ScaleInE0ELSS_0EEEEEENSA_6LayoutINSB_IJSE_SE_SE_EEENSB_IJNSC_ILi0EEESX_SX_EEEEENSB_IJNSA_10UnderscoreES10_S10_EEEEENS7_6detail27Sm100ImplicitGemmTileTraitsINSA_25SM100_TMA_2SM_LOAD_IM2COLENSA_14ComposedLayoutINSA_7SwizzleILi2ELi4ELi3EEENSA_18smem_ptr_flag_bitsILi16EEENSV_INSB_IJNSC_ILi8EEESJ_EEENSB_IJSJ_SE_EEEEEEEvEENS14_INSA_18SM100_TMA_2SM_LOADENS16_IS18_S1A_NSV_INSB_IJSJ_S1B_EEENSB_IJSE_SJ_EEEEEEEvEEEENS_8epilogue10collective18CollectiveEpilogueINS1O_23Sm100TmaWarpSpecializedILi3ELi2ELi16ELb1ELb0EEEJNSB_IJSI_SI_SK_EEENSB_IJNSV_ISI_SE_EENSV_INSB_IJNSC_ILi16EEESD_EEES1J_EEEEESM_NSB_IJNSB_IJlllEEESE_SX_EEESM_S20_NS1O_6fusion15FusionCallbacksIS1S_NS21_17LinearCombinationISM_fSM_fLNS_15FloatRoundStyleE2EEES1T_S1Y_JEEENSA_5SM1004TMEM4LOAD26SM100_TMEM_LOAD_32dp32b16xENSA_20SM90_TMA_LOAD_IM2COLENS16_INS17_ILi1ELi4ELi3EEES1A_NSV_INSB_IJS1B_S1V_EEENSB_IJS1V_SE_EEEEEEENSA_39AutoVectorizingCopyWithAssumedAlignmentILi128EEENSA_21SM90_TMA_STORE_IM2COLES2G_S2I_S2I_EEEvvEEEEvNT_6ParamsE) ;  /* 0xffffff5402947950 */ /* 0x000fea0003c3ffff */
        .weak           $__internal_1_$__cuda_sm10x_tcgen05_guardrail_trap_phase_invalid_during_alloc
        .type           $__internal_1_$__cuda_sm10x_tcgen05_guardrail_trap_phase_invalid_during_alloc,@function
        .size           $__internal_1_$__cuda_sm10x_tcgen05_guardrail_trap_phase_invalid_during_alloc,($__internal_2_$__cuda_sm10x_tcgen05_guardrail_trap_unallocated_columns_being_dealloced - $__internal_1_$__cuda_sm10x_tcgen05_guardrail_trap_phase_invalid_during_alloc)
$__internal_1_$__cuda_sm10x_tcgen05_guardrail_trap_phase_invalid_during_alloc:
[----:B------:R-:W-:Y:S05]  /*a9b0*/  BPT.TRAP 0x1 ;  /* 0x000000040000795c */ /* 0x000fea0000300000 */
[----:B------:R-:W-:-:S04]  /*a9c0*/  MOV R5, 0x0 ;  /* 0x0000000000057802 */ /* 0x000fc80000000f00 */
[----:B------:R-:W-:Y:S05]  /*a9d0*/  RET.REL.NODEC R4 `(_ZN7cutlass13device_kernelINS_4conv6kernel13ConvUniversalINS1_16ConvProblemShapeILNS1_8OperatorE1ELi2EEENS1_10collective14CollectiveConvINS1_47MainloopSm100TmaUmmaWarpSpecializedImplicitGemmILS5_1ELi35ELi2ELi1ELi2EN4cute5tupleIJNSA_1CILi2EEENSC_ILi1EEESE_EEEEENSB_IJNSC_ILi128EEENSC_ILi64EEENSB_IJNSC_ILi32EEEEEEEEENS_6half_tESM_NSA_8TiledMMAINSA_8MMA_AtomIJNSA_26SM100_MMA_F16BF16_2x1SM_SSISM_SM_fLi128ELi64ELNSA_4UMMA5MajorE0ELSR_1ELNSQ_7ScaleInE0ELSS_0EEEEEENSA_6LayoutINSB_IJSE_SE_SE_EEENSB_IJNSC_ILi0EEESX_SX_EEEEENSB_IJNSA_10UnderscoreES10_S10_EEEEENS7_6detail27Sm100ImplicitGemmTileTraitsINSA_25SM100_TMA_2SM_LOAD_IM2COLENSA_14ComposedLayoutINSA_7SwizzleILi2ELi4ELi3EEENSA_18smem_ptr_flag_bitsILi16EEENSV_INSB_IJNSC_ILi8EEESJ_EEENSB_IJSJ_SE_EEEEEEEvEENS14_INSA_18SM100_TMA_2SM_LOADENS16_IS18_S1A_NSV_INSB_IJSJ_S1B_EEENSB_IJSE_SJ_EEEEEEEvEEEENS_8epilogue10collective18CollectiveEpilogueINS1O_23Sm100TmaWarpSpecializedILi3ELi2ELi16ELb1ELb0EEEJNSB_IJSI_SI_SK_EEENSB_IJNSV_ISI_SE_EENSV_INSB_IJNSC_ILi16EEESD_EEES1J_EEEEESM_NSB_IJNSB_IJlllEEESE_SX_EEESM_S20_NS1O_6fusion15FusionCallbacksIS1S_NS21_17LinearCombinationISM_fSM_fLNS_15FloatRoundStyleE2EEES1T_S1Y_JEEENSA_5SM1004TMEM4LOAD26SM100_TMEM_LOAD_32dp32b16xENSA_20SM90_TMA_LOAD_IM2COLENS16_INS17_ILi1ELi4ELi3EEES1A_NSV_INSB_IJS1B_S1V_EEENSB_IJS1V_SE_EEEEEEENSA_39AutoVectorizingCopyWithAssumedAlignmentILi128EEENSA_21SM90_TMA_STORE_IM2COLES2G_S2I_S2I_EEEvvEEEEvNT_6ParamsE) ;  /* 0xffffff5404887950 */ /* 0x000fea0003c3ffff */
        .weak           $__internal_2_$__cuda_sm10x_tcgen05_guardrail_trap_unallocated_columns_being_dealloced
        .type           $__internal_2_$__cuda_sm10x_tcgen05_guardrail_trap_unallocated_columns_being_dealloced,@function
        .size           $__internal_2_$__cuda_sm10x_tcgen05_guardrail_trap_unallocated_columns_being_dealloced,(.L_x_259 - $__internal_2_$__cuda_sm10x_tcgen05_guardrail_trap_unallocated_columns_being_dealloced)
$__internal_2_$__cuda_sm10x_tcgen05_guardrail_trap_unallocated_columns_being_dealloced:
[----:B------:R-:W-:Y:S05]  /*a9e0*/  BPT.TRAP 0x1 ;  /* 0x000000040000795c */ /* 0x000fea0000300000 */
[----:B------:R-:W-:-:S04]  /*a9f0*/  HFMA2 R3, -RZ, RZ, 0, 0 ;  /* 0x00000000ff037431 */ /* 0x000fc800000001ff */
[----:B------:R-:W-:Y:S05]  /*aa00*/  RET.REL.NODEC R2 `(_ZN7cutlass13device_kernelINS_4conv6kernel13ConvUniversalINS1_16ConvProblemShapeILNS1_8OperatorE1ELi2EEENS1_10collective14CollectiveConvINS1_47MainloopSm100TmaUmmaWarpSpecializedImplicitGemmILS5_1ELi35ELi2ELi1ELi2EN4cute5tupleIJNSA_1CILi2EEENSC_ILi1EEESE_EEEEENSB_IJNSC_ILi128EEENSC_ILi64EEENSB_IJNSC_ILi32EEEEEEEEENS_6half_tESM_NSA_8TiledMMAINSA_8MMA_AtomIJNSA_26SM100_MMA_F16BF16_2x1SM_SSISM_SM_fLi128ELi64ELNSA_4UMMA5MajorE0ELSR_1ELNSQ_7ScaleInE0ELSS_0EEEEEENSA_6LayoutINSB_IJSE_SE_SE_EEENSB_IJNSC_ILi0EEESX_SX_EEEEENSB_IJNSA_10UnderscoreES10_S10_EEEEENS7_6detail27Sm100ImplicitGemmTileTraitsINSA_25SM100_TMA_2SM_LOAD_IM2COLENSA_14ComposedLayoutINSA_7SwizzleILi2ELi4ELi3EEENSA_18smem_ptr_flag_bitsILi16EEENSV_INSB_IJNSC_ILi8EEESJ_EEENSB_IJSJ_SE_EEEEEEEvEENS14_INSA_18SM100_TMA_2SM_LOADENS16_IS18_S1A_NSV_INSB_IJSJ_S1B_EEENSB_IJSE_SJ_EEEEEEEvEEEENS_8epilogue10collective18CollectiveEpilogueINS1O_23Sm100TmaWarpSpecializedILi3ELi2ELi16ELb1ELb0EEEJNSB_IJSI_SI_SK_EEENSB_IJNSV_ISI_SE_EENSV_INSB_IJNSC_ILi16EEESD_EEES1J_EEEEESM_NSB_IJNSB_IJlllEEESE_SX_EEESM_S20_NS1O_6fusion15FusionCallbacksIS1S_NS21_17LinearCombinationISM_fSM_fLNS_15FloatRoundStyleE2EEES1T_S1Y_JEEENSA_5SM1004TMEM4LOAD26SM100_TMEM_LOAD_32dp32b16xENSA_20SM90_TMA_LOAD_IM2COLENS16_INS17_ILi1ELi4ELi3EEES1A_NSV_INSB_IJS1B_S1V_EEENSB_IJS1V_SE_EEEEEEENSA_39AutoVectorizingCopyWithAssumedAlignmentILi128EEENSA_21SM90_TMA_STORE_IM2COLES2G_S2I_S2I_EEEvvEEEEvNT_6ParamsE) ;  /* 0xffffff54027c7950 */ /* 0x000fea0003c3ffff */
.L_x_258:
[----:B------:R-:W-:-:S00]  /*aa10*/  BRA `(.L_x_258) ;  /* 0xfffffffc00fc7947 */ /* 0x000fc0000383ffff */
[----:B------:R-:W-:-:S00]  /*aa20*/  NOP ;  /* 0x0000000000007918 */ /* 0x000fc00000000000 */
        /* <DEDUP_REMOVED lines=13> */
.L_x_259:


//--------------------- .nv.global.init           --------------------------
	.section	.nv.global.init,"aw",@progbits
.nv.global.init:
	.type		$str$29,@object
	.size		$str$29,($str$30 - $str$29)
$str$29:
        /*0000*/ 	.byte	0x28, 0x61, 0x64, 0x64, 0x72, 0x65, 0x73, 0x73, 0x20, 0x26, 0x20, 0x6d, 0x61, 0x73, 0x6b, 0x29
        /*0010*/ 	.byte	0x20, 0x3d, 0x3d, 0x20, 0x30, 0x00
	.type		$str$30,@object
	.size		$str$30,($str$28 - $str$30)
$str$30:
        /*0016*/ 	.byte	0x2f, 0x74, 0x6d, 0x70, 0x2f, 0x63, 0x75, 0x74, 0x6c, 0x61, 0x73, 0x73, 0x5f, 0x73, 0x77, 0x65
        /*0026*/ 	.byte	0x65, 0x70, 0x5f, 0x73, 0x72, 0x63, 0x2f, 0x69, 0x6e, 0x63, 0x6c, 0x75, 0x64, 0x65, 0x2f, 0x63
        /*0036*/ 	.byte	0x75, 0x74, 0x65, 0x2f, 0x70, 0x6f, 0x69, 0x6e, 0x74, 0x65, 0x72, 0x5f, 0x66, 0x6c, 0x61, 0x67
        /*0046*/ 	.byte	0x67, 0x65, 0x64, 0x2e, 0x68, 0x70, 0x70, 0x00
	.type		$str$28,@object
	.size		$str$28,($str$27 - $str$28)
$str$28:
        /*004e*/ 	.byte	0x2f, 0x74, 0x6d, 0x70, 0x2f, 0x63, 0x75, 0x74, 0x6c, 0x61, 0x73, 0x73, 0x5f, 0x73, 0x77, 0x65
        /*005e*/ 	.byte	0x65, 0x70, 0x5f, 0x73, 0x72, 0x63, 0x2f, 0x69, 0x6e, 0x63, 0x6c, 0x75, 0x64, 0x65, 0x2f, 0x63
        /*006e*/ 	.byte	0x75, 0x74, 0x65, 0x2f, 0x61, 0x74, 0x6f, 0x6d, 0x2f, 0x63, 0x6f, 0x70, 0x79, 0x5f, 0x74, 0x72
        /*007e*/ 	.byte	0x61, 0x69, 0x74, 0x73, 0x5f, 0x73, 0x6d, 0x31, 0x30, 0x30, 0x2e, 0x68, 0x70, 0x70, 0x00
	.type		$str$27,@object
	.size		$str$27,(__unnamed_1 - $str$27)
$str$27:
        /*008d*/ 	.byte	0x28, 0x28, 0x75, 0x69, 0x6e, 0x74, 0x33, 0x32, 0x5f, 0x74, 0x28, 0x74, 0x68, 0x72, 0x65, 0x61
        /*009d*/ 	.byte	0x64, 0x49, 0x64, 0x78, 0x2e, 0x78, 0x29, 0x20, 0x2f, 0x20, 0x33, 0x32, 0x29, 0x20, 0x25, 0x20
        /*00ad*/ 	.byte	0x34, 0x29, 0x20, 0x3d, 0x3d, 0x20, 0x28, 0x28, 0x28, 0x74, 0x6d, 0x65, 0x6d, 0x5f, 0x61, 0x64
        /*00bd*/ 	.byte	0x64, 0x72, 0x20, 0x3e, 0x3e, 0x20, 0x31, 0x36, 0x29, 0x20, 0x2f, 0x20, 0x33, 0x32, 0x29, 0x20
        /*00cd*/ 	.byte	0x25, 0x20, 0x34, 0x29, 0x00
	.type		__unnamed_1,@object
	.size		__unnamed_1,(__unnamed_2 - __unnamed_1)
__unnamed_1:
        /*00d2*/ 	.byte	0x61, 0x75, 0x74, 0x6f, 0x20, 0x63, 0x75, 0x74, 0x65, 0x3a, 0x3a, 0x61, 0x73, 0x5f, 0x70, 0x6f
        /* <DEDUP_REMOVED lines=24> */
        /*0262*/ 	.byte	0x34, 0x38, 0x3e, 0x3e, 0x3e, 0x3e, 0x5d, 0x00
	.type		__unnamed_2,@object
	.size		__unnamed_2,(.L_2 - __unnamed_2)
__unnamed_2:
        /* <DEDUP_REMOVED lines=40> */
        /*04ea*/ 	.byte	0x3a, 0x3a, 0x43, 0x3c, 0x30, 0x3e, 0x3e, 0x3e, 0x3e, 0x5d, 0x00
.L_2:


//--------------------- .nv.shared._ZN7cutlass13device_kernelINS_4conv6kernel13ConvUniversalINS1_16ConvProblemShapeILNS1_8OperatorE1ELi2EEENS1_10collective14CollectiveConvINS1_47MainloopSm100TmaUmmaWarpSpecializedImplicitGemmILS5_1ELi35ELi2ELi1ELi2EN4cute5tupleIJNSA_1CILi2EEENSC_ILi1EEESE_EEEEENSB_IJNSC_ILi128EEENSC_ILi64EEENSB_IJNSC_ILi32EEEEEEEEENS_6half_tESM_NSA_8TiledMMAINSA_8MMA_AtomIJNSA_26SM100_MMA_F16BF16_2x1SM_SSISM_SM_fLi128ELi64ELNSA_4UMMA5MajorE0ELSR_1ELNSQ_7ScaleInE0ELSS_0EEEEEENSA_6LayoutINSB_IJSE_SE_SE_EEENSB_IJNSC_ILi0EEESX_SX_EEEEENSB_IJNSA_10UnderscoreES10_S10_EEEEENS7_6detail27Sm100ImplicitGemmTileTraitsINSA_25SM100_TMA_2SM_LOAD_IM2COLENSA_14ComposedLayoutINSA_7SwizzleILi2ELi4ELi3EEENSA_18smem_ptr_flag_bitsILi16EEENSV_INSB_IJNSC_ILi8EEESJ_EEENSB_IJSJ_SE_EEEEEEEvEENS14_INSA_18SM100_TMA_2SM_LOADENS16_IS18_S1A_NSV_INSB_IJSJ_S1B_EEENSB_IJSE_SJ_EEEEEEEvEEEENS_8epilogue10collective18CollectiveEpilogueINS1O_23Sm100TmaWarpSpecializedILi3ELi2ELi16ELb1ELb0EEEJNSB_IJSI_SI_SK_EEENSB_IJNSV_ISI_SE_EENSV_INSB_IJNSC_ILi16EEESD_EEES1J_EEEEESM_NSB_IJNSB_IJlllEEESE_SX_EEESM_S20_NS1O_6fusion15FusionCallbacksIS1S_NS21_17LinearCombinationISM_fSM_fLNS_15FloatRoundStyleE2EEES1T_S1Y_JEEENSA_5SM1004TMEM4LOAD26SM100_TMEM_LOAD_32dp32b16xENSA_20SM90_TMA_LOAD_IM2COLENS16_INS17_ILi1ELi4ELi3EEES1A_NSV_INSB_IJS1B_S1V_EEENSB_IJS1V_SE_EEEEEEENSA_39AutoVectorizingCopyWithAssumedAlignmentILi128EEENSA_21SM90_TMA_STORE_IM2COLES2G_S2I_S2I_EEEvvEEEEvNT_6ParamsE --------------------------
	.section	.nv.shared._ZN7cutlass13device_kernelINS_4conv6kernel13ConvUniversalINS1_16ConvProblemShapeILNS1_8OperatorE1ELi2EEENS1_10collective14CollectiveConvINS1_47MainloopSm100TmaUmmaWarpSpecializedImplicitGemmILS5_1ELi35ELi2ELi1ELi2EN4cute5tupleIJNSA_1CILi2EEENSC_ILi1EEESE_EEEEENSB_IJNSC_ILi128EEENSC_ILi64EEENSB_IJNSC_ILi32EEEEEEEEENS_6half_tESM_NSA_8TiledMMAINSA_8MMA_AtomIJNSA_26SM100_MMA_F16BF16_2x1SM_SSISM_SM_fLi128ELi64ELNSA_4UMMA5MajorE0ELSR_1ELNSQ_7ScaleInE0ELSS_0EEEEEENSA_6LayoutINSB_IJSE_SE_SE_EEENSB_IJNSC_ILi0EEESX_SX_EEEEENSB_IJNSA_10UnderscoreES10_S10_EEEEENS7_6detail27Sm100ImplicitGemmTileTraitsINSA_25SM100_TMA_2SM_LOAD_IM2COLENSA_14ComposedLayoutINSA_7SwizzleILi2ELi4ELi3EEENSA_18smem_ptr_flag_bitsILi16EEENSV_INSB_IJNSC_ILi8EEESJ_EEENSB_IJSJ_SE_EEEEEEEvEENS14_INSA_18SM100_TMA_2SM_LOADENS16_IS18_S1A_NSV_INSB_IJSJ_S1B_EEENSB_IJSE_SJ_EEEEEEEvEEEENS_8epilogue10collective18CollectiveEpilogueINS1O_23Sm100TmaWarpSpecializedILi3ELi2ELi16ELb1ELb0EEEJNSB_IJSI_SI_SK_EEENSB_IJNSV_ISI_SE_EENSV_INSB_IJNSC_ILi16EEESD_EEES1J_EEEEESM_NSB_IJNSB_IJlllEEESE_SX_EEESM_S20_NS1O_6fusion15FusionCallbacksIS1S_NS21_17LinearCombinationISM_fSM_fLNS_15FloatRoundStyleE2EEES1T_S1Y_JEEENSA_5SM1004TMEM4LOAD26SM100_TMEM_LOAD_32dp32b16xENSA_20SM90_TMA_LOAD_IM2COLENS16_INS17_ILi1ELi4ELi3EEES1A_NSV_INSB_IJS1B_S1V_EEENSB_IJS1V_SE_EEEEEEENSA_39AutoVectorizingCopyWithAssumedAlignmentILi128EEENSA_21SM90_TMA_STORE_IM2COLES2G_S2I_S2I_EEEvvEEEEvNT_6ParamsE,"aw",@nobits
	.sectionflags	@""
	.align	16
	.zero		1024


//--------------------- .nv.shared.reserved.0     --------------------------
	.section	.nv.shared.reserved.0,"aw",@nobits
	.weak		__nv_reservedSMEM_offset_0_alias
	.size		__nv_reservedSMEM_offset_0_alias, 0, 64
	.other		__nv_reservedSMEM_offset_0_alias,@"STO_CUDA_RESERVED_SHARED STV_DEFAULT"
__nv_reservedSMEM_offset_0_alias:
	.zero		0
.nv.shared.reserved.0:
	.zero		64
	.weak		__nv_reservedSMEM_tcgen05_partition
	.type		__nv_reservedSMEM_tcgen05_partition,@object
	.size		__nv_reservedSMEM_tcgen05_partition,(.L_0 - __nv_reservedSMEM_tcgen05_partition)
__nv_reservedSMEM_tcgen05_partition:
	.zero		32
.L_0:


//--------------------- .nv.global                --------------------------
	.section	.nv.global,"aw",@nobits
.nv.global:
	.type		_ZN39_INTERNAL_a21e694c_4_k_cu_8c893a34_31984cute1_E,@object
	.size		_ZN39_INTERNAL_a21e694c_4_k_cu_8c893a34_31984cute1_E,(_ZN39_INTERNAL_a21e694c_4_k_cu_8c893a34_31984cuda3std3__45__cpo6cbeginE - _ZN39_INTERNAL_a21e694c_4_k_cu_8c893a34_31984cute1_E)
_ZN39_INTERNAL_a21e694c_4_k_cu_8c893a34_31984cute1_E:
	.zero		1
	.type		_ZN39_INTERNAL_a21e694c_4_k_cu_8c893a34_31984cuda3std3__45__cpo6cbeginE,@object
	.size		_ZN39_INTERNAL_a21e694c_4_k_cu_8c893a34_31984cuda3std3__45__cpo6cbeginE,(_ZN39_INTERNAL_a21e694c_4_k_cu_8c893a34_31984cuda3std3__48in_placeE - _ZN39_INTERNAL_a21e694c_4_k_cu_8c893a34_31984cuda3std3__45__cpo6cbeginE)
_ZN39_INTERNAL_a21e694c_4_k_cu_8c893a34_31984cuda3std3__45__cpo6cbeginE:
	.zero		1
	.type		_ZN39_INTERNAL_a21e694c_4_k_cu_8c893a34_31984cuda3std3__48in_placeE,@object
	.size		_ZN39_INTERNAL_a21e694c_4_k_cu_8c893a34_31984cuda3std3__48in_placeE,(_ZN39_INTERNAL_a21e694c_4_k_cu_8c893a34_31984cuda3std6ranges3__45__cpo9iter_moveE - _ZN39_INTERNAL_a21e694c_4_k_cu_8c893a34_31984cuda3std3__48in_placeE)
_ZN39_INTERNAL_a21e694c_4_k_cu_8c893a34_31984cuda3std3__48in_placeE:
	.zero		1
	.type		_ZN39_INTERNAL_a21e694c_4_k_cu_8c893a34_31984cuda3std6ranges3__45__cpo9iter_moveE,@object
	.size		_ZN39_INTERNAL_a21e694c_4_k_cu_8c893a34_31984cuda3std6ranges3__45__cpo9iter_moveE,(_ZN39_INTERNAL_a21e694c_4_k_cu_8c893a34_31984cuda3std3__45__cpo5beginE - _ZN39_INTERNAL_a21e694c_4_k_cu_8c893a34_31984cuda3std6ranges3__45__cpo9iter_moveE)
_ZN39_INTERNAL_a21e694c_4_k_cu_8c893a34_31984cuda3std6ranges3__45__cpo9iter_moveE:
	.zero		1
	.type		_ZN39_INTERNAL_a21e694c_4_k_cu_8c893a34_31984cuda3std3__45__cpo5beginE,@object
	.size		_ZN39_INTERNAL_a21e694c_4_k_cu_8c893a34_31984cuda3std3__45__cpo5beginE,(_ZN39_INTERNAL_a21e694c_4_k_cu_8c893a34_31984cuda3std3__441_GLOBAL__N__a21e694c_4_k_cu_8c893a34_31986ignoreE - _ZN39_INTERNAL_a21e694c_4_k_cu_8c893a34_31984cuda3std3__45__cpo5beginE)
_ZN39_INTERNAL_a21e694c_4_k_cu_8c893a34_31984cuda3std3__45__cpo5beginE:
	.zero		1
	.type		_ZN39_INTERNAL_a21e694c_4_k_cu_8c893a34_31984cuda3std3__441_GLOBAL__N__a21e694c_4_k_cu_8c893a34_31986ignoreE,@object
	.size		_ZN39_INTERNAL_a21e694c_4_k_cu_8c893a34_31984cuda3std3__441_GLOBAL__N__a21e694c_4_k_cu_8c893a34_31986ignoreE,(_ZN39_INTERNAL_a21e694c_4_k_cu_8c893a34_31984cute7productE - _ZN39_INTERNAL_a21e694c_4_k_cu_8c893a34_31984cuda3std3__441_GLOBAL__N__a21e694c_4_k_cu_8c893a34_31986ignoreE)
_ZN39_INTERNAL_a21e694c_4_k_cu_8c893a34_31984cuda3std3__441_GLOBAL__N__a21e694c_4_k_cu_8c893a34_31986ignoreE:
	.zero		1
	.type		_ZN39_INTERNAL_a21e694c_4_k_cu_8c893a34_31984cute7productE,@object
	.size		_ZN39_INTERNAL_a21e694c_4_k_cu_8c893a34_31984cute7productE,(_ZN39_INTERNAL_a21e694c_4_k_cu_8c893a34_31984cuda3std3__45__cpo3endE - _ZN39_INTERNAL_a21e694c_4_k_cu_8c893a34_31984cute7productE)
_ZN39_INTERNAL_a21e694c_4_k_cu_8c893a34_31984cute7productE:
	.zero		1
	.type		_ZN39_INTERNAL_a21e694c_4_k_cu_8c893a34_31984cuda3std3__45__cpo3endE,@object
	.size		_ZN39_INTERNAL_a21e694c_4_k_cu_8c893a34_31984cuda3std3__45__cpo3endE,(_ZN39_INTERNAL_a21e694c_4_k_cu_8c893a34_31984cuda3std3__419piecewise_constructE - _ZN39_INTERNAL_a21e694c_4_k_cu_8c893a34_31984cuda3std3__45__cpo3endE)
_ZN39_INTERNAL_a21e694c_4_k_cu_8c893a34_31984cuda3std3__45__cpo3endE:
	.zero		1
	.type		_ZN39_INTERNAL_a21e694c_4_k_cu_8c893a34_31984cuda3std3__419piecewise_constructE,@object
	.size		_ZN39_INTERNAL_a21e694c_4_k_cu_8c893a34_31984cuda3std3__419piecewise_constructE,(_ZN39_INTERNAL_a21e694c_4_k_cu_8c893a34_31984cuda3std3__45__cpo4cendE - _ZN39_INTERNAL_a21e694c_4_k_cu_8c893a34_31984cuda3std3__419piecewise_constructE)
_ZN39_INTERNAL_a21e694c_4_k_cu_8c893a34_31984cuda3std3__419piecewise_constructE:
	.zero		1
	.type		_ZN39_INTERNAL_a21e694c_4_k_cu_8c893a34_31984cuda3std3__45__cpo4cendE,@object
	.size		_ZN39_INTERNAL_a21e694c_4_k_cu_8c893a34_31984cuda3std3__45__cpo4cendE,(_ZN39_INTERNAL_a21e694c_4_k_cu_8c893a34_31984cuda3std6ranges3__45__cpo4swapE - _ZN39_INTERNAL_a21e694c_4_k_cu_8c893a34_31984cuda3std3__45__cpo4cendE)
_ZN39_INTERNAL_a21e694c_4_k_cu_8c893a34_31984cuda3std3__45__cpo4cendE:
	.zero		1
	.type		_ZN39_INTERNAL_a21e694c_4_k_cu_8c893a34_31984cuda3std6ranges3__45__cpo4swapE,@object
	.size		_ZN39_INTERNAL_a21e694c_4_k_cu_8c893a34_31984cuda3std6ranges3__45__cpo4swapE,(.L_10 - _ZN39_INTERNAL_a21e694c_4_k_cu_8c893a34_31984cuda3std6ranges3__45__cpo4swapE)
_ZN39_INTERNAL_a21e694c_4_k_cu_8c893a34_31984cuda3std6ranges3__45__cpo4swapE:
	.zero		1
.L_10:


//--------------------- .nv.constant0._ZN7cutlass13device_kernelINS_4conv6kernel13ConvUniversalINS1_16ConvProblemShapeILNS1_8OperatorE1ELi2EEENS1_10collective14CollectiveConvINS1_47MainloopSm100TmaUmmaWarpSpecializedImplicitGemmILS5_1ELi35ELi2ELi1ELi2EN4cute5tupleIJNSA_1CILi2EEENSC_ILi1EEESE_EEEEENSB_IJNSC_ILi128EEENSC_ILi64EEENSB_IJNSC_ILi32EEEEEEEEENS_6half_tESM_NSA_8TiledMMAINSA_8MMA_AtomIJNSA_26SM100_MMA_F16BF16_2x1SM_SSISM_SM_fLi128ELi64ELNSA_4UMMA5MajorE0ELSR_1ELNSQ_7ScaleInE0ELSS_0EEEEEENSA_6LayoutINSB_IJSE_SE_SE_EEENSB_IJNSC_ILi0EEESX_SX_EEEEENSB_IJNSA_10UnderscoreES10_S10_EEEEENS7_6detail27Sm100ImplicitGemmTileTraitsINSA_25SM100_TMA_2SM_LOAD_IM2COLENSA_14ComposedLayoutINSA_7SwizzleILi2ELi4ELi3EEENSA_18smem_ptr_flag_bitsILi16EEENSV_INSB_IJNSC_ILi8EEESJ_EEENSB_IJSJ_SE_EEEEEEEvEENS14_INSA_18SM100_TMA_2SM_LOADENS16_IS18_S1A_NSV_INSB_IJSJ_S1B_EEENSB_IJSE_SJ_EEEEEEEvEEEENS_8epilogue10collective18CollectiveEpilogueINS1O_23Sm100TmaWarpSpecializedILi3ELi2ELi16ELb1ELb0EEEJNSB_IJSI_SI_SK_EEENSB_IJNSV_ISI_SE_EENSV_INSB_IJNSC_ILi16EEESD_EEES1J_EEEEESM_NSB_IJNSB_IJlllEEESE_SX_EEESM_S20_NS1O_6fusion15FusionCallbacksIS1S_NS21_17LinearCombinationISM_fSM_fLNS_15FloatRoundStyleE2EEES1T_S1Y_JEEENSA_5SM1004TMEM4LOAD26SM100_TMEM_LOAD_32dp32b16xENSA_20SM90_TMA_LOAD_IM2COLENS16_INS17_ILi1ELi4ELi3EEES1A_NSV_INSB_IJS1B_S1V_EEENSB_IJS1V_SE_EEEEEEENSA_39AutoVectorizingCopyWithAssumedAlignmentILi128EEENSA_21SM90_TMA_STORE_IM2COLES2G_S2I_S2I_EEEvvEEEEvNT_6ParamsE --------------------------
	.section	.nv.constant0._ZN7cutlass13device_kernelINS_4conv6kernel13ConvUniversalINS1_16ConvProblemShapeILNS1_8OperatorE1ELi2EEENS1_10collective14CollectiveConvINS1_47MainloopSm100TmaUmmaWarpSpecializedImplicitGemmILS5_1ELi35ELi2ELi1ELi2EN4cute5tupleIJNSA_1CILi2EEENSC_ILi1EEESE_EEEEENSB_IJNSC_ILi128EEENSC_ILi64EEENSB_IJNSC_ILi32EEEEEEEEENS_6half_tESM_NSA_8TiledMMAINSA_8MMA_AtomIJNSA_26SM100_MMA_F16BF16_2x1SM_SSISM_SM_fLi128ELi64ELNSA_4UMMA5MajorE0ELSR_1ELNSQ_7ScaleInE0ELSS_0EEEEEENSA_6LayoutINSB_IJSE_SE_SE_EEENSB_IJNSC_ILi0EEESX_SX_EEEEENSB_IJNSA_10UnderscoreES10_S10_EEEEENS7_6detail27Sm100ImplicitGemmTileTraitsINSA_25SM100_TMA_2SM_LOAD_IM2COLENSA_14ComposedLayoutINSA_7SwizzleILi2ELi4ELi3EEENSA_18smem_ptr_flag_bitsILi16EEENSV_INSB_IJNSC_ILi8EEESJ_EEENSB_IJSJ_SE_EEEEEEEvEENS14_INSA_18SM100_TMA_2SM_LOADENS16_IS18_S1A_NSV_INSB_IJSJ_S1B_EEENSB_IJSE_SJ_EEEEEEEvEEEENS_8epilogue10collective18CollectiveEpilogueINS1O_23Sm100TmaWarpSpecializedILi3ELi2ELi16ELb1ELb0EEEJNSB_IJSI_SI_SK_EEENSB_IJNSV_ISI_SE_EENSV_INSB_IJNSC_ILi16EEESD_EEES1J_EEEEESM_NSB_IJNSB_IJlllEEESE_SX_EEESM_S20_NS1O_6fusion15FusionCallbacksIS1S_NS21_17LinearCombinationISM_fSM_fLNS_15FloatRoundStyleE2EEES1T_S1Y_JEEENSA_5SM1004TMEM4LOAD26SM100_TMEM_LOAD_32dp32b16xENSA_20SM90_TMA_LOAD_IM2COLENS16_INS17_ILi1ELi4ELi3EEES1A_NSV_INSB_IJS1B_S1V_EEENSB_IJS1V_SE_EEEEEEENSA_39AutoVectorizingCopyWithAssumedAlignmentILi128EEENSA_21SM90_TMA_STORE_IM2COLES2G_S2I_S2I_EEEvvEEEEvNT_6ParamsE,"a",@progbits
	.sectionflags	@""
	.align	4
.nv.constant0._ZN7cutlass13device_kernelINS_4conv6kernel13ConvUniversalINS1_16ConvProblemShapeILNS1_8OperatorE1ELi2EEENS1_10collective14CollectiveConvINS1_47MainloopSm100TmaUmmaWarpSpecializedImplicitGemmILS5_1ELi35ELi2ELi1ELi2EN4cute5tupleIJNSA_1CILi2EEENSC_ILi1EEESE_EEEEENSB_IJNSC_ILi128EEENSC_ILi64EEENSB_IJNSC_ILi32EEEEEEEEENS_6half_tESM_NSA_8TiledMMAINSA_8MMA_AtomIJNSA_26SM100_MMA_F16BF16_2x1SM_SSISM_SM_fLi128ELi64ELNSA_4UMMA5MajorE0ELSR_1ELNSQ_7ScaleInE0ELSS_0EEEEEENSA_6LayoutINSB_IJSE_SE_SE_EEENSB_IJNSC_ILi0EEESX_SX_EEEEENSB_IJNSA_10UnderscoreES10_S10_EEEEENS7_6detail27Sm100ImplicitGemmTileTraitsINSA_25SM100_TMA_2SM_LOAD_IM2COLENSA_14ComposedLayoutINSA_7SwizzleILi2ELi4ELi3EEENSA_18smem_ptr_flag_bitsILi16EEENSV_INSB_IJNSC_ILi8EEESJ_EEENSB_IJSJ_SE_EEEEEEEvEENS14_INSA_18SM100_TMA_2SM_LOADENS16_IS18_S1A_NSV_INSB_IJSJ_S1B_EEENSB_IJSE_SJ_EEEEEEEvEEEENS_8epilogue10collective18CollectiveEpilogueINS1O_23Sm100TmaWarpSpecializedILi3ELi2ELi16ELb1ELb0EEEJNSB_IJSI_SI_SK_EEENSB_IJNSV_ISI_SE_EENSV_INSB_IJNSC_ILi16EEESD_EEES1J_EEEEESM_NSB_IJNSB_IJlllEEESE_SX_EEESM_S20_NS1O_6fusion15FusionCallbacksIS1S_NS21_17LinearCombinationISM_fSM_fLNS_15FloatRoundStyleE2EEES1T_S1Y_JEEENSA_5SM1004TMEM4LOAD26SM100_TMEM_LOAD_32dp32b16xENSA_20SM90_TMA_LOAD_IM2COLENS16_INS17_ILi1ELi4ELi3EEES1A_NSV_INSB_IJS1B_S1V_EEENSB_IJS1V_SE_EEEEEEENSA_39AutoVectorizingCopyWithAssumedAlignmentILi128EEENSA_21SM90_TMA_STORE_IM2COLES2G_S2I_S2I_EEEvvEEEEvNT_6ParamsE:
	.zero		2944


//--------------------- SYMBOLS --------------------------

	.type		.nv.reservedSmem.offset0,@object
	.size		.nv.reservedSmem.offset0,0x4
	.type		.nv.reservedSmem.cap,@object
	.size		.nv.reservedSmem.cap,0x4
	.type		__assertfail,@function
